def matmul_kernel(
    a_ptr,
    b_ptr,
    c_ptr,
    M,
    N,
    K,
    stride_am,
    stride_ak,
    stride_bk,
    stride_bn,
    stride_cm,
    stride_cn,
    BLOCK_M: tl.constexpr,
    BLOCK_N: tl.constexpr,
    BLOCK_K: tl.constexpr,
    GROUP_M: tl.constexpr,
):
    pid = tl.program_id(axis=0)
    num_pid_m = tl.cdiv(M, BLOCK_M)
    num_pid_n = tl.cdiv(N, BLOCK_N)
    num_pid_in_group = GROUP_M * num_pid_n
    group_id = pid // num_pid_in_group
    first_pid_m = group_id * GROUP_M
    group_size_m = min(num_pid_m - first_pid_m, GROUP_M)
    pid_m = first_pid_m + ((pid % num_pid_in_group) % group_size_m)
    pid_n = (pid % num_pid_in_group) // group_size_m

    offs_am = (pid_m * BLOCK_M + tl.arange(0, BLOCK_M)) % M
    offs_bn = (pid_n * BLOCK_N + tl.arange(0, BLOCK_N)) % N
    offs_k = tl.arange(0, BLOCK_K)
    a_ptrs = a_ptr + offs_am[:, None] * stride_am + offs_k[None, :] * stride_ak
    b_ptrs = b_ptr + offs_k[:, None] * stride_bk + offs_bn[None, :] * stride_bn

    acc = tl.zeros((BLOCK_M, BLOCK_N), dtype=tl.float32)
    for kk in range(0, tl.cdiv(K, BLOCK_K)):
        a = tl.load(a_ptrs, mask=offs_k[None, :] < K - kk * BLOCK_K, other=0.0)
        b = tl.load(b_ptrs, mask=offs_k[:, None] < K - kk * BLOCK_K, other=0.0)
        acc = tl.dot(a, b, acc)
        a_ptrs += BLOCK_K * stride_ak
        b_ptrs += BLOCK_K * stride_bk

    c = acc.to(c_ptr.dtype.element_ty)
    offs_cm = pid_m * BLOCK_M + tl.arange(0, BLOCK_M)
    offs_cn = pid_n * BLOCK_N + tl.arange(0, BLOCK_N)
    c_ptrs = c_ptr + offs_cm[:, None] * stride_cm + offs_cn[None, :] * stride_cn
    mask = (offs_cm[:, None] < M) & (offs_cn[None, :] < N)
    tl.store(c_ptrs, c, mask=mask)

# config = {"BLOCK_K": 128, "BLOCK_M": 256, "BLOCK_N": 128, "GROUP_M": 8, "arch": "sm_100", "dtype": "fp16", "num_ctas": 1, "num_stages": 3, "num_warps": 16}
# arch = sm_100


// ===== COMPILED SASS (sm_100a) =====

	.target	sm_100a

	.elftype	@"ET_EXEC"


//--------------------- .note.nv.tkinfo           --------------------------
	.section	.note.nv.tkinfo,"",@"SHT_NOTE"
	.sectionflags	@"SHF_NOTE_NV_TKINFO"
	.tkinfo
        /*0018*/ 	.word	0x00000081
        /*0030*/ 	.string	""
        /*0030*/ 	.string	"ptxas-blackwell"
        /*0030*/ 	.string	"Cuda compilation tools, release 12.9, V12.9.86"
        /*0030*/ 	.string	"Build cuda_12.9.r12.9/compiler.36037853_0"
        /*0030*/ 	.string	"-v  -suppress-debug-info  -lineinfo  -arch sm_100a "



//--------------------- .note.nv.cuver            --------------------------
	.section	.note.nv.cuver,"",@"SHT_NOTE"
	.sectionflags	@"SHF_NOTE_NV_CUVER"
        /*0018*/ 	.short	0x0001
        /*001a*/ 	.short	0x0064
        /*001c*/ 	.short	0x0001
        /*001e*/ 	.short	0x0000
        /*0020*/ 	.short	0x0001
        /*0022*/ 	.short	0x0000


//--------------------- .nv.info                  --------------------------
	.section	.nv.info,"",@"SHT_CUDA_INFO"
	.align	4


	//----- nvinfo : EIATTR_REGCOUNT
	.align		4
        /*0000*/ 	.byte	0x04, 0x2f
        /*0002*/ 	.short	(.L_1 - .L_0)
	.align		4
.L_0:
        /*0004*/ 	.word	index@(matmul_kernel)
        /*0008*/ 	.word	0x00000080


	//----- nvinfo : EIATTR_FRAME_SIZE
	.align		4
.L_1:
        /*000c*/ 	.byte	0x04, 0x11
        /*000e*/ 	.short	(.L_3 - .L_2)
	.align		4
.L_2:
        /*0010*/ 	.word	index@(matmul_kernel)
        /*0014*/ 	.word	0x00000200


	//----- nvinfo : EIATTR_MIN_STACK_SIZE
	.align		4
.L_3:
        /*0018*/ 	.byte	0x04, 0x12
        /*001a*/ 	.short	(.L_5 - .L_4)
	.align		4
.L_4:
        /*001c*/ 	.word	index@(matmul_kernel)
        /*0020*/ 	.word	0x00000200
.L_5:


//--------------------- .nv.info.matmul_kernel    --------------------------
	.section	.nv.info.matmul_kernel,"",@"SHT_CUDA_INFO"
	.sectionflags	@""
	.align	4


	//----- nvinfo : EIATTR_CUDA_API_VERSION
	.align		4
        /*0000*/ 	.byte	0x04, 0x37
        /*0002*/ 	.short	(.L_7 - .L_6)
.L_6:
        /*0004*/ 	.word	0x00000081


	//----- nvinfo : EIATTR_KPARAM_INFO
	.align		4
.L_7:
        /*0008*/ 	.byte	0x04, 0x17
        /*000a*/ 	.short	(.L_9 - .L_8)
.L_8:
        /*000c*/ 	.word	0x00000000
        /*0010*/ 	.short	0x000d
        /*0012*/ 	.short	0x0048
        /*0014*/ 	.byte	0x00, 0xf4, 0x21, 0x00


	//----- nvinfo : EIATTR_KPARAM_INFO
	.align		4
.L_9:
        /*0018*/ 	.byte	0x04, 0x17
        /*001a*/ 	.short	(.L_11 - .L_10)
.L_10:
        /*001c*/ 	.word	0x00000000
        /*0020*/ 	.short	0x000c
        /*0022*/ 	.short	0x0040
        /*0024*/ 	.byte	0x00, 0xf4, 0x21, 0x00


	//----- nvinfo : EIATTR_KPARAM_INFO
	.align		4
.L_11:
        /*0028*/ 	.byte	0x04, 0x17
        /*002a*/ 	.short	(.L_13 - .L_12)
.L_12:
        /*002c*/ 	.word	0x00000000
        /*0030*/ 	.short	0x000b
        /*0032*/ 	.short	0x0038
        /*0034*/ 	.byte	0x00, 0xf0, 0x11, 0x00


	//----- nvinfo : EIATTR_KPARAM_INFO
	.align		4
.L_13:
        /*0038*/ 	.byte	0x04, 0x17
        /*003a*/ 	.short	(.L_15 - .L_14)
.L_14:
        /*003c*/ 	.word	0x00000000
        /*0040*/ 	.short	0x000a
        /*0042*/ 	.short	0x0034
        /*0044*/ 	.byte	0x00, 0xf0, 0x11, 0x00


	//----- nvinfo : EIATTR_KPARAM_INFO
	.align		4
.L_15:
        /*0048*/ 	.byte	0x04, 0x17
        /*004a*/ 	.short	(.L_17 - .L_16)
.L_16:
        /*004c*/ 	.word	0x00000000
        /*0050*/ 	.short	0x0009
        /*0052*/ 	.short	0x0030
        /*0054*/ 	.byte	0x00, 0xf0, 0x11, 0x00


	//----- nvinfo : EIATTR_KPARAM_INFO
	.align		4
.L_17:
        /*0058*/ 	.byte	0x04, 0x17
        /*005a*/ 	.short	(.L_19 - .L_18)
.L_18:
        /*005c*/ 	.word	0x00000000
        /*0060*/ 	.short	0x0008
        /*0062*/ 	.short	0x002c
        /*0064*/ 	.byte	0x00, 0xf0, 0x11, 0x00


	//----- nvinfo : EIATTR_KPARAM_INFO
	.align		4
.L_19:
        /*0068*/ 	.byte	0x04, 0x17
        /*006a*/ 	.short	(.L_21 - .L_20)
.L_20:
        /*006c*/ 	.word	0x00000000
        /*0070*/ 	.short	0x0007
        /*0072*/ 	.short	0x0028
        /*0074*/ 	.byte	0x00, 0xf0, 0x11, 0x00


	//----- nvinfo : EIATTR_KPARAM_INFO
	.align		4
.L_21:
        /*0078*/ 	.byte	0x04, 0x17
        /*007a*/ 	.short	(.L_23 - .L_22)
.L_22:
        /*007c*/ 	.word	0x00000000
        /*0080*/ 	.short	0x0006
        /*0082*/ 	.short	0x0024
        /*0084*/ 	.byte	0x00, 0xf0, 0x11, 0x00


	//----- nvinfo : EIATTR_KPARAM_INFO
	.align		4
.L_23:
        /*0088*/ 	.byte	0x04, 0x17
        /*008a*/ 	.short	(.L_25 - .L_24)
.L_24:
        /*008c*/ 	.word	0x00000000
        /*0090*/ 	.short	0x0005
        /*0092*/ 	.short	0x0020
        /*0094*/ 	.byte	0x00, 0xf0, 0x11, 0x00


	//----- nvinfo : EIATTR_KPARAM_INFO
	.align		4
.L_25:
        /*0098*/ 	.byte	0x04, 0x17
        /*009a*/ 	.short	(.L_27 - .L_26)
.L_26:
        /*009c*/ 	.word	0x00000000
        /*00a0*/ 	.short	0x0004
        /*00a2*/ 	.short	0x001c
        /*00a4*/ 	.byte	0x00, 0xf0, 0x11, 0x00


	//----- nvinfo : EIATTR_KPARAM_INFO
	.align		4
.L_27:
        /*00a8*/ 	.byte	0x04, 0x17
        /*00aa*/ 	.short	(.L_29 - .L_28)
.L_28:
        /*00ac*/ 	.word	0x00000000
        /*00b0*/ 	.short	0x0003
        /*00b2*/ 	.short	0x0018
        /*00b4*/ 	.byte	0x00, 0xf0, 0x11, 0x00


	//----- nvinfo : EIATTR_KPARAM_INFO
	.align		4
.L_29:
        /*00b8*/ 	.byte	0x04, 0x17
        /*00ba*/ 	.short	(.L_31 - .L_30)
.L_30:
        /*00bc*/ 	.word	0x00000000
        /*00c0*/ 	.short	0x0002
        /*00c2*/ 	.short	0x0010
        /*00c4*/ 	.byte	0x00, 0xf4, 0x21, 0x00


	//----- nvinfo : EIATTR_KPARAM_INFO
	.align		4
.L_31:
        /*00c8*/ 	.byte	0x04, 0x17
        /*00ca*/ 	.short	(.L_33 - .L_32)
.L_32:
        /*00cc*/ 	.word	0x00000000
        /*00d0*/ 	.short	0x0001
        /*00d2*/ 	.short	0x0008
        /*00d4*/ 	.byte	0x00, 0xf4, 0x21, 0x00


	//----- nvinfo : EIATTR_KPARAM_INFO
	.align		4
.L_33:
        /*00d8*/ 	.byte	0x04, 0x17
        /*00da*/ 	.short	(.L_35 - .L_34)
.L_34:
        /*00dc*/ 	.word	0x00000000
        /*00e0*/ 	.short	0x0000
        /*00e2*/ 	.short	0x0000
        /*00e4*/ 	.byte	0x00, 0xf4, 0x21, 0x00


	//----- nvinfo : EIATTR_SPARSE_MMA_MASK
	.align		4
.L_35:
        /*00e8*/ 	.byte	0x03, 0x50
        /*00ea*/ 	.short	0x0000


	//----- nvinfo : EIATTR_MAXREG_COUNT
	.align		4
        /*00ec*/ 	.byte	0x03, 0x1b
        /*00ee*/ 	.short	0x0080


	//----- nvinfo : EIATTR_NUM_BARRIERS
	.align		4
        /*00f0*/ 	.byte	0x02, 0x4c
        /*00f2*/ 	.byte	0x01
	.zero		1


	//----- nvinfo : EIATTR_ANNOTATIONS
	.align		4
        /*00f4*/ 	.byte	0x04, 0x55
        /*00f6*/ 	.short	(.L_37 - .L_36)


	//   ....[0]....
.L_36:
        /*00f8*/ 	.word	0x00000001
        /*00fc*/ 	.byte	0x10, 0x08, 0x00, 0x00, 0x01, 0x00, 0x00, 0x00, 0x40, 0x08, 0x00, 0x00, 0x01, 0x00, 0x00, 0x00
        /* <DEDUP_REMOVED lines=166> */
        /*0b6c*/ 	.byte	0x60, 0x8b, 0x00, 0x00


	//----- nvinfo : EIATTR_VRC_CTA_INIT_COUNT
	.align		4
.L_37:
        /*0b70*/ 	.byte	0x02, 0x4a
	.zero		1
	.zero		1


	//----- nvinfo : EIATTR_EXIT_INSTR_OFFSETS
	.align		4
        /*0b74*/ 	.byte	0x04, 0x1c
        /*0b76*/ 	.short	(.L_39 - .L_38)


	//   ....[0]....
.L_38:
        /*0b78*/ 	.word	0x0000a720


	//   ....[1]....
        /*0b7c*/ 	.word	0x0000a750


	//----- nvinfo : EIATTR_REQNTID
	.align		4
.L_39:
        /*0b80*/ 	.byte	0x04, 0x10
        /*0b82*/ 	.short	(.L_41 - .L_40)
.L_40:
        /*0b84*/ 	.word	0x00000200
        /*0b88*/ 	.word	0x00000001
        /*0b8c*/ 	.word	0x00000001


	//----- nvinfo : EIATTR_CBANK_PARAM_SIZE
	.align		4
.L_41:
        /*0b90*/ 	.byte	0x03, 0x19
        /*0b92*/ 	.short	0x0050


	//----- nvinfo : EIATTR_PARAM_CBANK
	.align		4
        /*0b94*/ 	.byte	0x04, 0x0a
        /*0b96*/ 	.short	(.L_43 - .L_42)
	.align		4
.L_42:
        /*0b98*/ 	.word	index@(.nv.constant0.matmul_kernel)
        /*0b9c*/ 	.short	0x0380
        /*0b9e*/ 	.short	0x0050


	//----- nvinfo : EIATTR_SW_WAR
	.align		4
.L_43:
        /*0ba0*/ 	.byte	0x04, 0x36
        /*0ba2*/ 	.short	(.L_45 - .L_44)
.L_44:
        /*0ba4*/ 	.word	0x00000008
.L_45:


//--------------------- .nv.compat                --------------------------
	.section	.nv.compat,"",@"SHT_CUDA_COMPAT_INFO"
	.align	4
        /*0000*/ 	.byte	0x02, 0x02, 0x01, 0x00, 0x02, 0x05, 0x05, 0x00, 0x02, 0x03, 0x00, 0x00, 0x02, 0x06, 0x01, 0x00


//--------------------- .nv.callgraph             --------------------------
	.section	.nv.callgraph,"",@"SHT_CUDA_CALLGRAPH"
	.align	4
	.sectionentsize	8
	.align		4
        /*0000*/ 	.word	0x00000000
	.align		4
        /*0004*/ 	.word	0xffffffff
	.align		4
        /*0008*/ 	.word	0x00000000
	.align		4
        /*000c*/ 	.word	0xfffffffe
	.align		4
        /*0010*/ 	.word	0x00000000
	.align		4
        /*0014*/ 	.word	0xfffffffd
	.align		4
        /*0018*/ 	.word	0x00000000
	.align		4
        /*001c*/ 	.word	0xfffffffc


//--------------------- .text.matmul_kernel       --------------------------
	.section	.text.matmul_kernel,"ax",@progbits
	.align	128
        .global         matmul_kernel
        .type           matmul_kernel,@function
        .size           matmul_kernel,(.L_x_4 - matmul_kernel)
        .other          matmul_kernel,@"STO_CUDA_ENTRY STV_DEFAULT"
matmul_kernel:
.text.matmul_kernel:
[----:B------:R-:W0:Y:S08]  /*0000*/  LDC R1, c[0x0][0x37c] ;  /* 0x0000df00ff017b82 */ /* 0x000e300000000800 */
[----:B------:R-:W1:Y:S01]  /*0010*/  LDC.64 R2, c[0x0][0x398] ;  /* 0x0000e600ff027b82 */ /* 0x000e620000000a00 */
[----:B------:R-:W2:Y:S01]  /*0020*/  S2R R7, SR_CTAID.X ;  /* 0x0000000000077919 */ /* 0x000ea20000002500 */
[----:B------:R-:W3:Y:S01]  /*0030*/  LDCU UR4, c[0x0][0x3a0] ;  /* 0x00007400ff0477ac */ /* 0x000ee20008000800 */
[----:B0-----:R-:W-:Y:S01]  /*0040*/  VIADD R1, R1, 0xfffffe00 ;  /* 0xfffffe0001017836 */ /* 0x001fe20000000000 */
[----:B------:R-:W0:Y:S01]  /*0050*/  S2R R88, SR_TID.X ;  /* 0x0000000000587919 */ /* 0x000e220000002100 */
[----:B------:R-:W4:Y:S01]  /*0060*/  LDCU.64 UR8, c[0x0][0x358] ;  /* 0x00006b00ff0877ac */ /* 0x000f220008000a00 */
[----:B------:R-:W0:Y:S01]  /*0070*/  LDCU UR7, c[0x0][0x3a0] ;  /* 0x00007400ff0777ac */ /* 0x000e220008000800 */
[----:B---3--:R-:W-:Y:S01]  /*0080*/  UIADD3 UR4, UPT, UPT, UR4, 0x7f, URZ ;  /* 0x0000007f04047890 */ /* 0x008fe2000fffe0ff */
[----:B-1----:R-:W-:-:S03]  /*0090*/  VIADD R0, R3, 0x7f ;  /* 0x0000007f03007836 */ /* 0x002fc60000000000 */
[----:B------:R-:W-:Y:S02]  /*00a0*/  UISETP.GT.AND UP0, UPT, UR4, 0x7f, UPT ;  /* 0x0000007f0400788c */ /* 0x000fe4000bf04270 */
[----:B------:R-:W-:-:S04]  /*00b0*/  SHF.R.S32.HI R5, RZ, 0x1f, R0 ;  /* 0x0000001fff057819 */ /* 0x000fc80000011400 */
[----:B------:R-:W-:Y:S02]  /*00c0*/  LEA.HI R5, R5, R0, RZ, 0x7 ;  /* 0x0000000005057211 */ /* 0x000fe400078f38ff */
[----:B--2---:R-:W-:Y:S02]  /*00d0*/  IABS R10, R7 ;  /* 0x00000007000a7213 */ /* 0x004fe40000000000 */
[----:B------:R-:W-:Y:S02]  /*00e0*/  SHF.R.S32.HI R5, RZ, 0x7, R5 ;  /* 0x00000007ff057819 */ /* 0x000fe40000011405 */
[----:B0-----:R-:W-:-:S03]  /*00f0*/  SHF.R.U32.HI R125, RZ, 0x8, R88 ;  /* 0x00000008ff7d7819 */ /* 0x001fc60000011658 */
[----:B------:R-:W-:Y:S01]  /*0100*/  IMAD.SHL.U32 R6, R5, 0x8, RZ ;  /* 0x0000000805067824 */ /* 0x000fe200078e00ff */
[----:B------:R-:W-:-:S04]  /*0110*/  SGXT.U32 R125, R125, 0x1 ;  /* 0x000000017d7d781a */ /* 0x000fc80000000000 */
[-C--:B------:R-:W-:Y:S02]  /*0120*/  IABS R9, R6.reuse ;  /* 0x0000000600097213 */ /* 0x080fe40000000000 */
[----:B------:R-:W-:Y:S02]  /*0130*/  IABS R12, R6 ;  /* 0x00000006000c7213 */ /* 0x000fe40000000000 */
[----:B------:R-:W0:Y:S01]  /*0140*/  I2F.RP R0, R9 ;  /* 0x0000000900007306 */ /* 0x000e220000209400 */
[C---:B------:R-:W-:Y:S02]  /*0150*/  LOP3.LUT R84, R125.reuse, 0x4, RZ, 0xfc, !PT ;  /* 0x000000047d547812 */ /* 0x040fe400078efcff */
[C---:B------:R-:W-:Y:S02]  /*0160*/  LOP3.LUT R86, R125.reuse, 0x6, RZ, 0xfc, !PT ;  /* 0x000000067d567812 */ /* 0x040fe400078efcff */
[C---:B------:R-:W-:Y:S02]  /*0170*/  LOP3.LUT R87, R125.reuse, 0x8, RZ, 0xfc, !PT ;  /* 0x000000087d577812 */ /* 0x040fe400078efcff */
[----:B------:R-:W-:-:S02]  /*0180*/  LOP3.LUT R100, R125, 0xa, RZ, 0xfc, !PT ;  /* 0x0000000a7d647812 */ /* 0x000fc400078efcff */
[C---:B------:R-:W-:Y:S02]  /*0190*/  LOP3.LUT R101, R125.reuse, 0xc, RZ, 0xfc, !PT ;  /* 0x0000000c7d657812 */ /* 0x040fe400078efcff */
[C---:B------:R-:W-:Y:S02]  /*01a0*/  LOP3.LUT R102, R125.reuse, 0xe, RZ, 0xfc, !PT ;  /* 0x0000000e7d667812 */ /* 0x040fe400078efcff */
[C---:B------:R-:W-:Y:S01]  /*01b0*/  LOP3.LUT R103, R125.reuse, 0x10, RZ, 0xfc, !PT ;  /* 0x000000107d677812 */ /* 0x040fe200078efcff */
[----:B0-----:R-:W0:Y:S01]  /*01c0*/  MUFU.RCP R0, R0 ;  /* 0x0000000000007308 */ /* 0x001e220000001000 */
[C---:B------:R-:W-:Y:S02]  /*01d0*/  LOP3.LUT R108, R125.reuse, 0x12, RZ, 0xfc, !PT ;  /* 0x000000127d6c7812 */ /* 0x040fe400078efcff */
[C---:B------:R-:W-:Y:S02]  /*01e0*/  LOP3.LUT R109, R125.reuse, 0x14, RZ, 0xfc, !PT ;  /* 0x000000147d6d7812 */ /* 0x040fe400078efcff */
[----:B------:R-:W-:-:S02]  /*01f0*/  LOP3.LUT R110, R125, 0x16, RZ, 0xfc, !PT ;  /* 0x000000167d6e7812 */ /* 0x000fc400078efcff */
[C---:B------:R-:W-:Y:S02]  /*0200*/  LOP3.LUT R111, R125.reuse, 0x18, RZ, 0xfc, !PT ;  /* 0x000000187d6f7812 */ /* 0x040fe400078efcff */
[C---:B------:R-:W-:Y:S02]  /*0210*/  LOP3.LUT R112, R125.reuse, 0x1a, RZ, 0xfc, !PT ;  /* 0x0000001a7d707812 */ /* 0x040fe400078efcff */
[C---:B------:R-:W-:Y:S02]  /*0220*/  LOP3.LUT R113, R125.reuse, 0x1c, RZ, 0xfc, !PT ;  /* 0x0000001c7d717812 */ /* 0x040fe400078efcff */
[C---:B------:R-:W-:Y:S02]  /*0230*/  LOP3.LUT R114, R125.reuse, 0x1e, RZ, 0xfc, !PT ;  /* 0x0000001e7d727812 */ /* 0x040fe400078efcff */
[C---:B------:R-:W-:Y:S01]  /*0240*/  LOP3.LUT R115, R125.reuse, 0x20, RZ, 0xfc, !PT ;  /* 0x000000207d737812 */ /* 0x040fe200078efcff */
[----:B0-----:R-:W-:Y:S01]  /*0250*/  VIADD R4, R0, 0xffffffe ;  /* 0x0ffffffe00047836 */ /* 0x001fe20000000000 */
[C---:B------:R-:W-:Y:S01]  /*0260*/  LOP3.LUT R116, R125.reuse, 0x22, RZ, 0xfc, !PT ;  /* 0x000000227d747812 */ /* 0x040fe200078efcff */
[----:B------:R-:W-:Y:S01]  /*0270*/  IMAD.MOV R0, RZ, RZ, -R12 ;  /* 0x000000ffff007224 */ /* 0x000fe200078e0a0c */
[C---:B------:R-:W-:Y:S01]  /*0280*/  LOP3.LUT R117, R125.reuse, 0x24, RZ, 0xfc, !PT ;  /* 0x000000247d757812 */ /* 0x040fe200078efcff */
[----:B------:R0:W1:Y:S01]  /*0290*/  F2I.FTZ.U32.TRUNC.NTZ R5, R4 ;  /* 0x0000000400057305 */ /* 0x000062000021f000 */
[----:B------:R-:W-:-:S02]  /*02a0*/  LOP3.LUT R118, R125, 0x26, RZ, 0xfc, !PT ;  /* 0x000000267d767812 */ /* 0x000fc400078efcff */
[C---:B------:R-:W-:Y:S02]  /*02b0*/  LOP3.LUT R119, R125.reuse, 0x28, RZ, 0xfc, !PT ;  /* 0x000000287d777812 */ /* 0x040fe400078efcff */
[C---:B------:R-:W-:Y:S02]  /*02c0*/  LOP3.LUT R120, R125.reuse, 0x2a, RZ, 0xfc, !PT ;  /* 0x0000002a7d787812 */ /* 0x040fe400078efcff */
[C---:B------:R-:W-:Y:S01]  /*02d0*/  LOP3.LUT R121, R125.reuse, 0x2c, RZ, 0xfc, !PT ;  /* 0x0000002c7d797812 */ /* 0x040fe200078efcff */
[----:B0-----:R-:W-:Y:S01]  /*02e0*/  IMAD.MOV.U32 R4, RZ, RZ, RZ ;  /* 0x000000ffff047224 */ /* 0x001fe200078e00ff */
[C---:B------:R-:W-:Y:S02]  /*02f0*/  LOP3.LUT R122, R125.reuse, 0x2e, RZ, 0xfc, !PT ;  /* 0x0000002e7d7a7812 */ /* 0x040fe400078efcff */
[C---:B------:R-:W-:Y:S02]  /*0300*/  LOP3.LUT R123, R125.reuse, 0x30, RZ, 0xfc, !PT ;  /* 0x000000307d7b7812 */ /* 0x040fe400078efcff */
[C---:B------:R-:W-:Y:S01]  /*0310*/  LOP3.LUT R124, R125.reuse, 0x32, RZ, 0xfc, !PT ;  /* 0x000000327d7c7812 */ /* 0x040fe200078efcff */
[----:B-1----:R-:W-:Y:S01]  /*0320*/  IMAD.MOV R8, RZ, RZ, -R5 ;  /* 0x000000ffff087224 */ /* 0x002fe200078e0a05 */
[----:B------:R-:W-:-:S02]  /*0330*/  LOP3.LUT R33, R125, 0x60, RZ, 0xfc, !PT ;  /* 0x000000607d217812 */ /* 0x000fc400078efcff */
[C---:B------:R-:W-:Y:S01]  /*0340*/  LOP3.LUT R32, R125.reuse, 0x62, RZ, 0xfc, !PT ;  /* 0x000000627d207812 */ /* 0x040fe200078efcff */
[----:B------:R-:W-:Y:S01]  /*0350*/  IMAD R11, R8, R9, RZ ;  /* 0x00000009080b7224 */ /* 0x000fe200078e02ff */
[C---:B------:R-:W-:Y:S01]  /*0360*/  LOP3.LUT R31, R125.reuse, 0x64, RZ, 0xfc, !PT ;  /* 0x000000647d1f7812 */ /* 0x040fe200078efcff */
[----:B------:R-:W-:Y:S01]  /*0370*/  IMAD.MOV.U32 R8, RZ, RZ, R10 ;  /* 0x000000ffff087224 */ /* 0x000fe200078e000a */
[----:B------:R-:W-:Y:S01]  /*0380*/  LOP3.LUT R30, R125, 0x66, RZ, 0xfc, !PT ;  /* 0x000000667d1e7812 */ /* 0x000fe200078efcff */
[----:B------:R-:W-:Y:S01]  /*0390*/  IMAD.HI.U32 R5, R5, R11, R4 ;  /* 0x0000000b05057227 */ /* 0x000fe200078e0004 */
[C---:B------:R-:W-:Y:S02]  /*03a0*/  LOP3.LUT R29, R125.reuse, 0x68, RZ, 0xfc, !PT ;  /* 0x000000687d1d7812 */ /* 0x040fe400078efcff */
[C---:B------:R-:W-:Y:S02]  /*03b0*/  LOP3.LUT R28, R125.reuse, 0x6a, RZ, 0xfc, !PT ;  /* 0x0000006a7d1c7812 */ /* 0x040fe400078efcff */
[----:B------:R-:W-:Y:S01]  /*03c0*/  LOP3.LUT R27, R125, 0x6c, RZ, 0xfc, !PT ;  /* 0x0000006c7d1b7812 */ /* 0x000fe200078efcff */
[----:B------:R-:W-:Y:S01]  /*03d0*/  IMAD.HI.U32 R5, R5, R8, RZ ;  /* 0x0000000805057227 */ /* 0x000fe200078e00ff */
[----:B------:R-:W-:-:S02]  /*03e0*/  LOP3.LUT R26, R125, 0x6e, RZ, 0xfc, !PT ;  /* 0x0000006e7d1a7812 */ /* 0x000fc400078efcff */
[----:B------:R-:W-:Y:S01]  /*03f0*/  LOP3.LUT R18, R125, 0x70, RZ, 0xfc, !PT ;  /* 0x000000707d127812 */ /* 0x000fe200078efcff */
[----:B------:R-:W-:Y:S01]  /*0400*/  IMAD R0, R5, R0, R8 ;  /* 0x0000000005007224 */ /* 0x000fe200078e0208 */
[C---:B------:R-:W-:Y:S02]  /*0410*/  LOP3.LUT R19, R125.reuse, 0x72, RZ, 0xfc, !PT ;  /* 0x000000727d137812 */ /* 0x040fe400078efcff */
[----:B------:R-:W-:Y:S02]  /*0420*/  LOP3.LUT R20, R125, 0x74, RZ, 0xfc, !PT ;  /* 0x000000747d147812 */ /* 0x000fe400078efcff */
[----:B------:R-:W-:Y:S02]  /*0430*/  ISETP.GT.U32.AND P1, PT, R9, R0, PT ;  /* 0x000000000900720c */ /* 0x000fe40003f24070 */
[C---:B------:R-:W-:Y:S02]  /*0440*/  LOP3.LUT R21, R125.reuse, 0x76, RZ, 0xfc, !PT ;  /* 0x000000767d157812 */ /* 0x040fe400078efcff */
[----:B------:R-:W-:-:S02]  /*0450*/  LOP3.LUT R22, R125, 0x78, RZ, 0xfc, !PT ;  /* 0x000000787d167812 */ /* 0x000fc400078efcff */
[C---:B------:R-:W-:Y:S02]  /*0460*/  LOP3.LUT R23, R125.reuse, 0x7a, RZ, 0xfc, !PT ;  /* 0x0000007a7d177812 */ /* 0x040fe400078efcff */
[C---:B------:R-:W-:Y:S02]  /*0470*/  LOP3.LUT R24, R125.reuse, 0x7c, RZ, 0xfc, !PT ;  /* 0x0000007c7d187812 */ /* 0x040fe400078efcff */
[----:B------:R-:W-:-:S03]  /*0480*/  LOP3.LUT R25, R125, 0x7e, RZ, 0xfc, !PT ;  /* 0x0000007e7d197812 */ /* 0x000fc600078efcff */
[----:B------:R-:W-:Y:S02]  /*0490*/  @!P1 IMAD.IADD R0, R0, 0x1, -R9 ;  /* 0x0000000100009824 */ /* 0x000fe400078e0a09 */
[----:B------:R-:W-:Y:S01]  /*04a0*/  @!P1 VIADD R5, R5, 0x1 ;  /* 0x0000000105059836 */ /* 0x000fe20000000000 */
[----:B------:R-:W-:Y:S02]  /*04b0*/  ISETP.NE.AND P1, PT, R6, RZ, PT ;  /* 0x000000ff0600720c */ /* 0x000fe40003f25270 */
[----:B------:R-:W-:Y:S02]  /*04c0*/  ISETP.GE.U32.AND P0, PT, R0, R9, PT ;  /* 0x000000090000720c */ /* 0x000fe40003f06070 */
[----:B------:R-:W-:-:S04]  /*04d0*/  LOP3.LUT R0, R7, R6, RZ, 0x3c, !PT ;  /* 0x0000000607007212 */ /* 0x000fc800078e3cff */
[----:B------:R-:W-:Y:S01]  /*04e0*/  ISETP.GE.AND P2, PT, R0, RZ, PT ;  /* 0x000000ff0000720c */ /* 0x000fe20003f46270 */
[----:B------:R-:W-:-:S06]  /*04f0*/  VIADD R0, R2, 0xff ;  /* 0x000000ff02007836 */ /* 0x000fcc0000000000 */
[----:B------:R-:W-:-:S04]  /*0500*/  @P0 VIADD R5, R5, 0x1 ;  /* 0x0000000105050836 */ /* 0x000fc80000000000 */
[----:B------:R-:W-:Y:S01]  /*0510*/  IMAD.MOV.U32 R4, RZ, RZ, R5 ;  /* 0x000000ffff047224 */ /* 0x000fe200078e0005 */
[----:B------:R-:W-:-:S03]  /*0520*/  SHF.R.S32.HI R5, RZ, 0x1f, R0 ;  /* 0x0000001fff057819 */ /* 0x000fc60000011400 */
[----:B------:R-:W-:Y:S01]  /*0530*/  @!P2 IMAD.MOV R4, RZ, RZ, -R4 ;  /* 0x000000ffff04a224 */ /* 0x000fe200078e0a04 */
[----:B------:R-:W-:Y:S02]  /*0540*/  @!P1 LOP3.LUT R4, RZ, R6, RZ, 0x33, !PT ;  /* 0x00000006ff049212 */ /* 0x000fe400078e33ff */
[----:B------:R-:W-:-:S03]  /*0550*/  LEA.HI R5, R5, R0, RZ, 0x8 ;  /* 0x0000000005057211 */ /* 0x000fc600078f40ff */
[----:B------:R-:W-:Y:S02]  /*0560*/  IMAD.SHL.U32 R8, R4, 0x8, RZ ;  /* 0x0000000804087824 */ /* 0x000fe400078e00ff */
[----:B------:R-:W-:-:S03]  /*0570*/  IMAD.MOV R4, RZ, RZ, -R4 ;  /* 0x000000ffff047224 */ /* 0x000fc600078e0a04 */
[----:B------:R-:W-:Y:S01]  /*0580*/  LEA.HI.SX32 R5, R5, -R8, 0x18 ;  /* 0x8000000805057211 */ /* 0x000fe200078fc2ff */
[----:B------:R-:W-:-:S03]  /*0590*/  IMAD R6, R6, R4, R7 ;  /* 0x0000000406067224 */ /* 0x000fc600078e0207 */
[----:B------:R-:W-:Y:S02]  /*05a0*/  VIMNMX R13, PT, PT, R5, 0x8, PT ;  /* 0x00000008050d7848 */ /* 0x000fe40003fe0100 */
[----:B------:R-:W-:Y:S02]  /*05b0*/  IABS R11, R6 ;  /* 0x00000006000b7213 */ /* 0x000fe40000000000 */
[----:B------:R-:W-:-:S04]  /*05c0*/  IABS R9, R13 ;  /* 0x0000000d00097213 */ /* 0x000fc80000000000 */
[----:B------:R-:W0:Y:S08]  /*05d0*/  I2F.RP R0, R9 ;  /* 0x0000000900007306 */ /* 0x000e300000209400 */
[----:B0-----:R-:W0:Y:S02]  /*05e0*/  MUFU.RCP R0, R0 ;  /* 0x0000000000007308 */ /* 0x001e240000001000 */
[----:B0-----:R-:W-:-:S06]  /*05f0*/  VIADD R5, R0, 0xffffffe ;  /* 0x0ffffffe00057836 */ /* 0x001fcc0000000000 */
[----:B------:R-:W0:Y:S02]  /*0600*/  F2I.FTZ.U32.TRUNC.NTZ R5, R5 ;  /* 0x0000000500057305 */ /* 0x000e24000021f000 */
[----:B0-----:R-:W-:-:S04]  /*0610*/  IMAD.MOV R10, RZ, RZ, -R5 ;  /* 0x000000ffff0a7224 */ /* 0x001fc800078e0a05 */
[----:B------:R-:W-:Y:S01]  /*0620*/  IMAD.MOV.U32 R4, RZ, RZ, R10 ;  /* 0x000000ffff047224 */ /* 0x000fe200078e000a */
[----:B------:R-:W-:-:S03]  /*0630*/  IABS R10, R13 ;  /* 0x0000000d000a7213 */ /* 0x000fc60000000000 */
[----:B------:R-:W-:Y:S02]  /*0640*/  IMAD R7, R4, R9, RZ ;  /* 0x0000000904077224 */ /* 0x000fe400078e02ff */
[----:B------:R-:W-:Y:S02]  /*0650*/  IMAD.MOV.U32 R4, RZ, RZ, RZ ;  /* 0x000000ffff047224 */ /* 0x000fe400078e00ff */
[----:B------:R-:W-:Y:S02]  /*0660*/  IMAD.MOV R0, RZ, RZ, -R10 ;  /* 0x000000ffff007224 */ /* 0x000fe400078e0a0a */
[----:B------:R-:W-:Y:S01]  /*0670*/  IMAD.HI.U32 R4, R5, R7, R4 ;  /* 0x0000000705047227 */ /* 0x000fe200078e0004 */
[C---:B------:R-:W-:Y:S02]  /*0680*/  LOP3.LUT R5, R88.reuse, 0xff, RZ, 0xc0, !PT ;  /* 0x000000ff58057812 */ /* 0x040fe400078ec0ff */
[----:B------:R-:W-:-:S03]  /*0690*/  LOP3.LUT R7, R88, 0x180, RZ, 0xc0, !PT ;  /* 0x0000018058077812 */ /* 0x000fc600078ec0ff */
[----:B------:R-:W-:-:S04]  /*06a0*/  IMAD.HI.U32 R4, R4, R11, RZ ;  /* 0x0000000b04047227 */ /* 0x000fc800078e00ff */
[----:B------:R-:W-:-:S05]  /*06b0*/  IMAD R0, R4, R0, R11 ;  /* 0x0000000004007224 */ /* 0x000fca00078e020b */
[----:B------:R-:W-:-:S13]  /*06c0*/  ISETP.GT.U32.AND P1, PT, R9, R0, PT ;  /* 0x000000000900720c */ /* 0x000fda0003f24070 */
[----:B------:R-:W-:Y:S02]  /*06d0*/  @!P1 IMAD.IADD R0, R0, 0x1, -R9 ;  /* 0x0000000100009824 */ /* 0x000fe400078e0a09 */
[----:B------:R-:W-:Y:S01]  /*06e0*/  @!P1 VIADD R4, R4, 0x1 ;  /* 0x0000000104049836 */ /* 0x000fe20000000000 */
[----:B------:R-:W-:Y:S02]  /*06f0*/  ISETP.NE.AND P1, PT, R13, RZ, PT ;  /* 0x000000ff0d00720c */ /* 0x000fe40003f25270 */
[----:B------:R-:W-:Y:S02]  /*0700*/  ISETP.GE.U32.AND P0, PT, R0, R9, PT ;  /* 0x000000090000720c */ /* 0x000fe40003f06070 */
[----:B------:R-:W-:-:S04]  /*0710*/  LOP3.LUT R0, R6, R13, RZ, 0x3c, !PT ;  /* 0x0000000d06007212 */ /* 0x000fc800078e3cff */
[----:B------:R-:W-:-:S07]  /*0720*/  ISETP.GE.AND P2, PT, R0, RZ, PT ;  /* 0x000000ff0000720c */ /* 0x000fce0003f46270 */
[----:B------:R-:W-:-:S06]  /*0730*/  @P0 VIADD R4, R4, 0x1 ;  /* 0x0000000104040836 */ /* 0x000fcc0000000000 */
[----:B------:R-:W-:Y:S01]  /*0740*/  @!P2 IMAD.MOV R4, RZ, RZ, -R4 ;  /* 0x000000ffff04a224 */ /* 0x000fe200078e0a04 */
[----:B------:R-:W-:-:S05]  /*0750*/  @!P1 LOP3.LUT R4, RZ, R13, RZ, 0x33, !PT ;  /* 0x0000000dff049212 */ /* 0x000fca00078e33ff */
[----:B------:R-:W-:Y:S02]  /*0760*/  IMAD.MOV R0, RZ, RZ, -R4 ;  /* 0x000000ffff007224 */ /* 0x000fe400078e0a04 */
[----:B------:R-:W-:Y:S02]  /*0770*/  IMAD.SHL.U32 R17, R4, 0x80, RZ ;  /* 0x0000008004117824 */ /* 0x000fe400078e00ff */
[----:B------:R-:W-:Y:S01]  /*0780*/  IMAD R0, R13, R0, R6 ;  /* 0x000000000d007224 */ /* 0x000fe200078e0206 */
[C---:B------:R-:W-:Y:S02]  /*0790*/  LOP3.LUT R6, R125.reuse, 0x36, RZ, 0xfc, !PT ;  /* 0x000000367d067812 */ /* 0x040fe400078efcff */
[C---:B------:R-:W-:Y:S01]  /*07a0*/  LOP3.LUT R6, R125.reuse, 0x3c, RZ, 0xfc, !PT ;  /* 0x0000003c7d067812 */ /* 0x040fe200078efcff */
[----:B------:R-:W-:Y:S01]  /*07b0*/  IMAD.IADD R0, R8, 0x1, R0 ;  /* 0x0000000108007824 */ /* 0x000fe200078e0200 */
[C---:B------:R-:W-:Y:S02]  /*07c0*/  LOP3.LUT R6, R125.reuse, 0x42, RZ, 0xfc, !PT ;  /* 0x000000427d067812 */ /* 0x040fe400078efcff */
[C---:B------:R-:W-:Y:S01]  /*07d0*/  LOP3.LUT R6, R125.reuse, 0x48, RZ, 0xfc, !PT ;  /* 0x000000487d067812 */ /* 0x040fe200078efcff */
[----:B------:R-:W-:Y:S01]  /*07e0*/  IMAD R16, R0, 0x100, R5 ;  /* 0x0000010000107824 */ /* 0x000fe200078e0205 */
[----:B------:R-:W-:-:S02]  /*07f0*/  LOP3.LUT R0, R125, 0x2, RZ, 0xfc, !PT ;  /* 0x000000027d007812 */ /* 0x000fc400078efcff */
[C---:B------:R-:W-:Y:S02]  /*0800*/  LOP3.LUT R0, R125.reuse, 0x34, RZ, 0xfc, !PT ;  /* 0x000000347d007812 */ /* 0x040fe400078efcff */
[----:B------:R0:W-:Y:S01]  /*0810*/  STL [R1+0x158], R16 ;  /* 0x0001581001007387 */ /* 0x0001e20000100800 */
[C---:B------:R-:W-:Y:S02]  /*0820*/  LOP3.LUT R5, R125.reuse, 0x38, RZ, 0xfc, !PT ;  /* 0x000000387d057812 */ /* 0x040fe400078efcff */
[C---:B------:R-:W-:Y:S01]  /*0830*/  LOP3.LUT R0, R125.reuse, 0x3a, RZ, 0xfc, !PT ;  /* 0x0000003a7d007812 */ /* 0x040fe200078efcff */
[----:B------:R0:W-:Y:S01]  /*0840*/  STL [R1+0x144], R17 ;  /* 0x0001441101007387 */ /* 0x0001e20000100800 */
[C---:B------:R-:W-:Y:S02]  /*0850*/  LOP3.LUT R5, R125.reuse, 0x3e, RZ, 0xfc, !PT ;  /* 0x0000003e7d057812 */ /* 0x040fe400078efcff */
[C---:B------:R-:W-:Y:S02]  /*0860*/  LOP3.LUT R0, R125.reuse, 0x40, RZ, 0xfc, !PT ;  /* 0x000000407d007812 */ /* 0x040fe400078efcff */
[----:B------:R-:W-:-:S02]  /*0870*/  LOP3.LUT R5, R125, 0x44, RZ, 0xfc, !PT ;  /* 0x000000447d057812 */ /* 0x000fc400078efcff */
[C---:B------:R-:W-:Y:S02]  /*0880*/  LOP3.LUT R0, R125.reuse, 0x46, RZ, 0xfc, !PT ;  /* 0x000000467d007812 */ /* 0x040fe400078efcff */
[C---:B------:R-:W-:Y:S02]  /*0890*/  LOP3.LUT R5, R125.reuse, 0x4a, RZ, 0xfc, !PT ;  /* 0x0000004a7d057812 */ /* 0x040fe400078efcff */
[C---:B------:R-:W-:Y:S02]  /*08a0*/  LOP3.LUT R0, R125.reuse, 0x4c, RZ, 0xfc, !PT ;  /* 0x0000004c7d007812 */ /* 0x040fe400078efcff */
        /* <DEDUP_REMOVED lines=8> */
[----:B------:R-:W-:Y:S01]  /*0930*/  LOP3.LUT R0, R125, 0x5e, RZ, 0xfc, !PT ;  /* 0x0000005e7d007812 */ /* 0x000fe200078efcff */
[----:B0---4-:R-:W-:Y:S06]  /*0940*/  BRA.U UP0, `(.L_x_0) ;  /* 0x00000001004c7547 */ /* 0x011fec000b800000 */
[----:B------:R-:W-:Y:S01]  /*0950*/  IMAD.SHL.U32 R0, R88, 0x100, RZ ;  /* 0x0000010058007824 */ /* 0x000fe200078e00ff */
[----:B------:R-:W-:Y:S02]  /*0960*/  CS2R R40, SRZ ;  /* 0x0000000000287805 */ /* 0x000fe4000001ff00 */
[----:B------:R-:W-:Y:S02]  /*0970*/  CS2R R42, SRZ ;  /* 0x00000000002a7805 */ /* 0x000fe4000001ff00 */
[----:B------:R-:W-:Y:S02]  /*0980*/  CS2R R12, SRZ ;  /* 0x00000000000c7805 */ /* 0x000fe4000001ff00 */
[----:B------:R-:W-:Y:S01]  /*0990*/  CS2R R14, SRZ ;  /* 0x00000000000e7805 */ /* 0x000fe2000001ff00 */
[----:B------:R0:W-:Y:S01]  /*09a0*/  STL [R1+0x15c], R0 ;  /* 0x00015c0001007387 */ /* 0x0001e20000100800 */
[----:B------:R-:W-:Y:S02]  /*09b0*/  CS2R R4, SRZ ;  /* 0x0000000000047805 */ /* 0x000fe4000001ff00 */
[----:B------:R-:W-:-:S02]  /*09c0*/  CS2R R6, SRZ ;  /* 0x0000000000067805 */ /* 0x000fc4000001ff00 */
[----:B------:R-:W-:Y:S02]  /*09d0*/  CS2R R20, SRZ ;  /* 0x0000000000147805 */ /* 0x000fe4000001ff00 */
[----:B------:R-:W-:Y:S02]  /*09e0*/  CS2R R22, SRZ ;  /* 0x0000000000167805 */ /* 0x000fe4000001ff00 */
[----:B------:R-:W-:Y:S02]  /*09f0*/  CS2R R52, SRZ ;  /* 0x0000000000347805 */ /* 0x000fe4000001ff00 */
[----:B------:R-:W-:Y:S02]  /*0a00*/  CS2R R54, SRZ ;  /* 0x0000000000367805 */ /* 0x000fe4000001ff00 */
[----:B------:R-:W-:Y:S02]  /*0a10*/  CS2R R48, SRZ ;  /* 0x0000000000307805 */ /* 0x000fe4000001ff00 */
[----:B------:R-:W-:-:S02]  /*0a20*/  CS2R R50, SRZ ;  /* 0x0000000000327805 */ /* 0x000fc4000001ff00 */
[----:B------:R-:W-:Y:S02]  /*0a30*/  CS2R R8, SRZ ;  /* 0x0000000000087805 */ /* 0x000fe4000001ff00 */
[----:B------:R-:W-:Y:S02]  /*0a40*/  CS2R R10, SRZ ;  /* 0x00000000000a7805 */ /* 0x000fe4000001ff00 */
[----:B------:R-:W-:Y:S02]  /*0a50*/  CS2R R28, SRZ ;  /* 0x00000000001c7805 */ /* 0x000fe4000001ff00 */
[----:B------:R-:W-:Y:S01]  /*0a60*/  CS2R R30, SRZ ;  /* 0x00000000001e7805 */ /* 0x000fe2000001ff00 */
[----:B0-----:R-:W-:Y:S06]  /*0a70*/  BRA `(.L_x_1) ;  /* 0x0000007c00f07947 */ /* 0x001fec0003800000 */
.L_x_0:
[----:B------:R-:W-:Y:S01]  /*0a80*/  IABS R11, R2 ;  /* 0x00000002000b7213 */ /* 0x000fe20000000000 */
[----:B------:R-:W0:Y:S01]  /*0a90*/  LDCU UR5, c[0x0][0x3a4] ;  /* 0x00007480ff0577ac */ /* 0x000e220008000800 */
[----:B------:R-:W-:Y:S02]  /*0aa0*/  IABS R0, R3 ;  /* 0x0000000300007213 */ /* 0x000fe40000000000 */
[----:B------:R-:W-:Y:S01]  /*0ab0*/  CS2R R104, SRZ ;  /* 0x0000000000687805 */ /* 0x000fe2000001ff00 */
[----:B------:R-:W1:Y:S01]  /*0ac0*/  I2F.RP R6, R11 ;  /* 0x0000000b00067306 */ /* 0x000e620000209400 */
[----:B------:R-:W-:Y:S01]  /*0ad0*/  LEA.HI R7, R7, R17, RZ, 0x19 ;  /* 0x0000001107077211 */ /* 0x000fe200078fc8ff */
[----:B------:R-:W2:Y:S01]  /*0ae0*/  LDCU.64 UR10, c[0x0][0x380] ;  /* 0x00007000ff0a77ac */ /* 0x000ea20008000a00 */
[----:B------:R-:W-:Y:S02]  /*0af0*/  ISETP.GE.AND P5, PT, R16, RZ, PT ;  /* 0x000000ff1000720c */ /* 0x000fe40003fa6270 */
[----:B------:R-:W-:-:S02]  /*0b00*/  CS2R R106, SRZ ;  /* 0x00000000006a7805 */ /* 0x000fc4000001ff00 */
[----:B------:R-:W-:Y:S01]  /*0b10*/  ISETP.NE.AND P3, PT, R2, RZ, PT ;  /* 0x000000ff0200720c */ /* 0x000fe20003f65270 */
[C---:B------:R-:W-:Y:S01]  /*0b20*/  VIADD R12, R7.reuse, 0x6c ;  /* 0x0000006c070c7836 */ /* 0x040fe20000000000 */
[----:B------:R-:W-:Y:S01]  /*0b30*/  CS2R R96, SRZ ;  /* 0x0000000000607805 */ /* 0x000fe2000001ff00 */
[----:B------:R-:W3:Y:S01]  /*0b40*/  I2F.RP R9, R0 ;  /* 0x0000000000097306 */ /* 0x000ee20000209400 */
[C---:B------:R-:W-:Y:S01]  /*0b50*/  VIADD R14, R7.reuse, 0x64 ;  /* 0x00000064070e7836 */ /* 0x040fe20000000000 */
[----:B------:R-:W-:Y:S02]  /*0b60*/  CS2R R98, SRZ ;  /* 0x0000000000627805 */ /* 0x000fe4000001ff00 */
[----:B------:R-:W-:Y:S01]  /*0b70*/  IABS R17, R12 ;  /* 0x0000000c00117213 */ /* 0x000fe20000000000 */
[C---:B------:R-:W-:Y:S01]  /*0b80*/  VIADD R43, R7.reuse, 0x28 ;  /* 0x00000028072b7836 */ /* 0x040fe20000000000 */
[----:B------:R-:W-:Y:S01]  /*0b90*/  CS2R R92, SRZ ;  /* 0x00000000005c7805 */ /* 0x000fe2000001ff00 */
[C---:B------:R-:W-:Y:S01]  /*0ba0*/  VIADD R41, R7.reuse, 0x2c ;  /* 0x0000002c07297836 */ /* 0x040fe20000000000 */
[----:B------:R-:W-:Y:S01]  /*0bb0*/  CS2R R94, SRZ ;  /* 0x00000000005e7805 */ /* 0x000fe2000001ff00 */
[----:B-1----:R-:W1:Y:S01]  /*0bc0*/  MUFU.RCP R6, R6 ;  /* 0x0000000600067308 */ /* 0x002e620000001000 */
[C---:B------:R-:W-:Y:S01]  /*0bd0*/  VIADD R51, R7.reuse, 0x20 ;  /* 0x0000002007337836 */ /* 0x040fe20000000000 */
[----:B------:R-:W-:Y:S01]  /*0be0*/  CS2R R90, SRZ ;  /* 0x00000000005a7805 */ /* 0x000fe2000001ff00 */
[----:B------:R-:W-:-:S02]  /*0bf0*/  VIADD R49, R7, 0x1c ;  /* 0x0000001c07317836 */ /* 0x000fc40000000000 */
[C---:B------:R-:W-:Y:S02]  /*0c00*/  VIADD R45, R7.reuse, 0x24 ;  /* 0x00000024072d7836 */ /* 0x040fe40000000000 */
[C---:B------:R-:W-:Y:S01]  /*0c10*/  VIADD R47, R7.reuse, 0x18 ;  /* 0x00000018072f7836 */ /* 0x040fe20000000000 */
[----:B---3--:R-:W-:Y:S01]  /*0c20*/  MUFU.RCP R9, R9 ;  /* 0x0000000900097308 */ /* 0x008fe20000001000 */
[C---:B------:R-:W-:Y:S02]  /*0c30*/  VIADD R39, R7.reuse, 0x4 ;  /* 0x0000000407277836 */ /* 0x040fe40000000000 */
[C---:B------:R-:W-:Y:S02]  /*0c40*/  VIADD R35, R7.reuse, 0xc ;  /* 0x0000000c07237836 */ /* 0x040fe40000000000 */
[C---:B------:R-:W-:Y:S02]  /*0c50*/  VIADD R37, R7.reuse, 0x8 ;  /* 0x0000000807257836 */ /* 0x040fe40000000000 */
[----:B-1----:R-:W-:Y:S01]  /*0c60*/  VIADD R8, R6, 0xffffffe ;  /* 0x0ffffffe06087836 */ /* 0x002fe20000000000 */
[----:B------:R-:W-:Y:S01]  /*0c70*/  IABS R6, R16 ;  /* 0x0000001000067213 */ /* 0x000fe20000000000 */
[----:B------:R-:W-:-:S02]  /*0c80*/  VIADD R16, R7, 0x60 ;  /* 0x0000006007107836 */ /* 0x000fc40000000000 */
[----:B------:R1:W3:Y:S02]  /*0c90*/  F2I.FTZ.U32.TRUNC.NTZ R5, R8 ;  /* 0x0000000800057305 */ /* 0x0002e4000021f000 */
[----:B-1----:R-:W-:-:S05]  /*0ca0*/  VIADD R8, R7, 0x7c ;  /* 0x0000007c07087836 */ /* 0x002fca0000000000 */
[----:B------:R-:W-:Y:S01]  /*0cb0*/  IABS R10, R8 ;  /* 0x00000008000a7213 */ /* 0x000fe20000000000 */
[----:B---3--:R-:W-:Y:S01]  /*0cc0*/  IMAD.MOV R4, RZ, RZ, -R5 ;  /* 0x000000ffff047224 */ /* 0x008fe200078e0a05 */
[----:B------:R-:W-:-:S03]  /*0cd0*/  ISETP.GE.AND P2, PT, R8, RZ, PT ;  /* 0x000000ff0800720c */ /* 0x000fc60003f46270 */
[----:B------:R-:W-:Y:S02]  /*0ce0*/  IMAD R13, R4, R11, RZ ;  /* 0x0000000b040d7224 */ /* 0x000fe400078e02ff */
[----:B------:R-:W-:-:S04]  /*0cf0*/  IMAD.MOV.U32 R4, RZ, RZ, RZ ;  /* 0x000000ffff047224 */ /* 0x000fc800078e00ff */
[----:B------:R-:W-:-:S04]  /*0d00*/  IMAD.HI.U32 R4, R5, R13, R4 ;  /* 0x0000000d05047227 */ /* 0x000fc800078e0004 */
[----:B------:R-:W-:Y:S02]  /*0d10*/  VIADD R5, R9, 0xffffffe ;  /* 0x0ffffffe09057836 */ /* 0x000fe40000000000 */
[----:B------:R-:W-:-:S04]  /*0d20*/  IMAD.HI.U32 R4, R4, R6, RZ ;  /* 0x0000000604047227 */ /* 0x000fc800078e00ff */
[----:B------:R-:W-:Y:S01]  /*0d30*/  IMAD.MOV R4, RZ, RZ, -R4 ;  /* 0x000000ffff047224 */ /* 0x000fe200078e0a04 */
[----:B------:R-:W1:Y:S03]  /*0d40*/  F2I.FTZ.U32.TRUNC.NTZ R5, R5 ;  /* 0x0000000500057305 */ /* 0x000e66000021f000 */
[----:B------:R-:W-:Y:S02]  /*0d50*/  IMAD R6, R11, R4, R6 ;  /* 0x000000040b067224 */ /* 0x000fe400078e0206 */
[----:B------:R-:W-:-:S03]  /*0d60*/  IMAD.MOV.U32 R4, RZ, RZ, RZ ;  /* 0x000000ffff047224 */ /* 0x000fc600078e00ff */
[----:B------:R-:W-:Y:S01]  /*0d70*/  ISETP.GT.U32.AND P0, PT, R11, R6, PT ;  /* 0x000000060b00720c */ /* 0x000fe20003f04070 */
[----:B-1----:R-:W-:-:S04]  /*0d80*/  IMAD.MOV R9, RZ, RZ, -R5 ;  /* 0x000000ffff097224 */ /* 0x002fc800078e0a05 */
[----:B------:R-:W-:-:S08]  /*0d90*/  IMAD R9, R9, R0, RZ ;  /* 0x0000000009097224 */ /* 0x000fd000078e02ff */
[----:B------:R-:W-:Y:S02]  /*0da0*/  @!P0 IMAD.IADD R6, R6, 0x1, -R11 ;  /* 0x0000000106068824 */ /* 0x000fe400078e0a0b */
[----:B------:R-:W-:-:S03]  /*0db0*/  IMAD.HI.U32 R4, R5, R9, R4 ;  /* 0x0000000905047227 */ /* 0x000fc600078e0004 */
[----:B------:R-:W-:Y:S01]  /*0dc0*/  ISETP.GT.U32.AND P0, PT, R11, R6, PT ;  /* 0x000000060b00720c */ /* 0x000fe20003f04070 */
[----:B------:R-:W-:Y:S02]  /*0dd0*/  IMAD.MOV.U32 R9, RZ, RZ, R10 ;  /* 0x000000ffff097224 */ /* 0x000fe400078e000a */
[----:B------:R-:W-:Y:S02]  /*0de0*/  VIADD R10, R7, 0x70 ;  /* 0x00000070070a7836 */ /* 0x000fe40000000000 */
[----:B------:R-:W-:-:S03]  /*0df0*/  IMAD.HI.U32 R5, R4, R9, RZ ;  /* 0x0000000904057227 */ /* 0x000fc600078e00ff */
[----:B------:R-:W-:Y:S01]  /*0e00*/  IABS R15, R10 ;  /* 0x0000000a000f7213 */ /* 0x000fe20000000000 */
[----:B------:R-:W-:Y:S02]  /*0e10*/  IMAD.MOV R82, RZ, RZ, -R5 ;  /* 0x000000ffff527224 */ /* 0x000fe400078e0a05 */
[----:B------:R-:W-:Y:S02]  /*0e20*/  VIADD R5, R7, 0x78 ;  /* 0x0000007807057836 */ /* 0x000fe40000000000 */
[----:B------:R-:W-:Y:S02]  /*0e30*/  @!P0 IMAD.IADD R6, R6, 0x1, -R11 ;  /* 0x0000000106068824 */ /* 0x000fe400078e0a0b */
[----:B------:R-:W-:Y:S01]  /*0e40*/  IMAD R82, R0, R82, R9 ;  /* 0x0000005200527224 */ /* 0x000fe200078e0209 */
[----:B------:R-:W-:Y:S01]  /*0e50*/  ISETP.GE.AND P0, PT, R5, RZ, PT ;  /* 0x000000ff0500720c */ /* 0x000fe20003f06270 */
[----:B------:R-:W-:Y:S01]  /*0e60*/  IMAD.HI.U32 R8, R4, R15, RZ ;  /* 0x0000000f04087227 */ /* 0x000fe200078e00ff */
[----:B------:R-:W-:-:S02]  /*0e70*/  IABS R11, R5 ;  /* 0x00000005000b7213 */ /* 0x000fc40000000000 */
[C---:B------:R-:W-:Y:S01]  /*0e80*/  ISETP.GT.U32.AND P1, PT, R0.reuse, R82, PT ;  /* 0x000000520000720c */ /* 0x040fe20003f24070 */
[----:B------:R-:W-:Y:S02]  /*0e90*/  VIADD R5, R7, 0x74 ;  /* 0x0000007407057836 */ /* 0x000fe40000000000 */
[----:B------:R-:W-:Y:S02]  /*0ea0*/  IMAD.MOV R8, RZ, RZ, -R8 ;  /* 0x000000ffff087224 */ /* 0x000fe400078e0a08 */
[----:B------:R-:W-:Y:S01]  /*0eb0*/  @!P5 IMAD.MOV R6, RZ, RZ, -R6 ;  /* 0x000000ffff06d224 */ /* 0x000fe200078e0a06 */
[----:B------:R-:W-:Y:S01]  /*0ec0*/  ISETP.GE.AND P4, PT, R5, RZ, PT ;  /* 0x000000ff0500720c */ /* 0x000fe20003f86270 */
[----:B------:R-:W-:Y:S01]  /*0ed0*/  IMAD R76, R0, R8, R15 ;  /* 0x00000008004c7224 */ /* 0x000fe200078e020f */
[----:B------:R-:W-:Y:S01]  /*0ee0*/  IABS R13, R5 ;  /* 0x00000005000d7213 */ /* 0x000fe20000000000 */
[----:B------:R-:W-:Y:S01]  /*0ef0*/  IMAD.HI.U32 R5, R4, R11, RZ ;  /* 0x0000000b04057227 */ /* 0x000fe200078e00ff */
[----:B------:R-:W-:-:S03]  /*0f00*/  @!P3 LOP3.LUT R6, RZ, R2, RZ, 0x33, !PT ;  /* 0x00000002ff06b212 */ /* 0x000fc600078e33ff */
[----:B------:R-:W-:Y:S02]  /*0f10*/  IMAD.MOV R80, RZ, RZ, -R5 ;  /* 0x000000ffff507224 */ /* 0x000fe400078e0a05 */
[----:B------:R-:W-:-:S04]  /*0f20*/  IMAD.HI.U32 R5, R4, R13, RZ ;  /* 0x0000000d04057227 */ /* 0x000fc800078e00ff */
[----:B------:R-:W-:Y:S02]  /*0f30*/  IMAD.MOV R5, RZ, RZ, -R5 ;  /* 0x000000ffff057224 */ /* 0x000fe400078e0a05 */
[----:B------:R-:W-:Y:S02]  /*0f40*/  @!P1 IMAD.IADD R82, R82, 0x1, -R0 ;  /* 0x0000000152529824 */ /* 0x000fe400078e0a00 */
[C---:B------:R-:W-:Y:S01]  /*0f50*/  IMAD R78, R0.reuse, R5, R13 ;  /* 0x00000005004e7224 */ /* 0x040fe200078e020d */
[----:B------:R-:W-:Y:S01]  /*0f60*/  IABS R13, R16 ;  /* 0x00000010000d7213 */ /* 0x000fe20000000000 */
[----:B------:R-:W-:Y:S01]  /*0f70*/  IMAD R80, R0, R80, R11 ;  /* 0x0000005000507224 */ /* 0x000fe200078e020b */
[----:B------:R-:W-:Y:S01]  /*0f80*/  IABS R11, R14 ;  /* 0x0000000e000b7213 */ /* 0x000fe20000000000 */
[----:B------:R-:W-:Y:S01]  /*0f90*/  IMAD.HI.U32 R9, R4, R17, RZ ;  /* 0x0000001104097227 */ /* 0x000fe200078e00ff */
[C---:B------:R-:W-:Y:S02]  /*0fa0*/  ISETP.GT.U32.AND P6, PT, R0.reuse, R78, PT ;  /* 0x0000004e0000720c */ /* 0x040fe40003fc4070 */
[C---:B------:R-:W-:Y:S01]  /*0fb0*/  ISETP.GT.U32.AND P5, PT, R0.reuse, R82, PT ;  /* 0x000000520000720c */ /* 0x040fe20003fa4070 */
[----:B------:R-:W-:Y:S01]  /*0fc0*/  IMAD.MOV R9, RZ, RZ, -R9 ;  /* 0x000000ffff097224 */ /* 0x000fe200078e0a09 */
[----:B------:R-:W-:Y:S01]  /*0fd0*/  ISETP.GT.U32.AND P3, PT, R0, R80, PT ;  /* 0x000000500000720c */ /* 0x000fe20003f64070 */
[----:B------:R-:W-:-:S04]  /*0fe0*/  IMAD.HI.U32 R5, R4, R11, RZ ;  /* 0x0000000b04057227 */ /* 0x000fc800078e00ff */
[----:B------:R-:W-:Y:S02]  /*0ff0*/  IMAD R74, R0, R9, R17 ;  /* 0x00000009004a7224 */ /* 0x000fe400078e0211 */
[----:B------:R-:W-:Y:S02]  /*1000*/  IMAD.MOV R5, RZ, RZ, -R5 ;  /* 0x000000ffff057224 */ /* 0x000fe400078e0a05 */
[--C-:B------:R-:W-:Y:S01]  /*1010*/  @!P6 IMAD.IADD R78, R78, 0x1, -R0.reuse ;  /* 0x000000014e4ee824 */ /* 0x100fe200078e0a00 */
[----:B------:R-:W-:Y:S01]  /*1020*/  ISETP.GT.U32.AND P6, PT, R0, R76, PT ;  /* 0x0000004c0000720c */ /* 0x000fe20003fc4070 */
[C---:B------:R-:W-:Y:S02]  /*1030*/  VIADD R8, R7.reuse, 0x68 ;  /* 0x0000006807087836 */ /* 0x040fe40000000000 */
[--C-:B------:R-:W-:Y:S01]  /*1040*/  @!P5 IMAD.IADD R82, R82, 0x1, -R0.reuse ;  /* 0x000000015252d824 */ /* 0x100fe200078e0a00 */
[C---:B------:R-:W-:Y:S01]  /*1050*/  ISETP.GT.U32.AND P5, PT, R0.reuse, R74, PT ;  /* 0x0000004a0000720c */ /* 0x040fe20003fa4070 */
[----:B------:R-:W-:Y:S01]  /*1060*/  IMAD R70, R0, R5, R11 ;  /* 0x0000000500467224 */ /* 0x000fe200078e020b */
[----:B------:R-:W-:Y:S01]  /*1070*/  IABS R9, R8 ;  /* 0x0000000800097213 */ /* 0x000fe20000000000 */
[----:B------:R-:W-:Y:S01]  /*1080*/  @!P3 IMAD.IADD R80, R80, 0x1, -R0 ;  /* 0x000000015050b824 */ /* 0x000fe200078e0a00 */
[----:B------:R-:W-:Y:S01]  /*1090*/  ISETP.GT.U32.AND P3, PT, R0, R78, PT ;  /* 0x0000004e0000720c */ /* 0x000fe20003f64070 */
[----:B------:R-:W-:-:S02]  /*10a0*/  VIADD R17, R7, 0x5c ;  /* 0x0000005c07117836 */ /* 0x000fc40000000000 */
[----:B------:R-:W-:Y:S01]  /*10b0*/  IMAD.HI.U32 R2, R4, R9, RZ ;  /* 0x0000000904027227 */ /* 0x000fe200078e00ff */
[----:B------:R-:W-:Y:S02]  /*10c0*/  ISETP.GT.U32.AND P1, PT, R0, R80, PT ;  /* 0x000000500000720c */ /* 0x000fe40003f24070 */
[----:B------:R-:W-:Y:S01]  /*10d0*/  IABS R15, R17 ;  /* 0x00000011000f7213 */ /* 0x000fe20000000000 */
[----:B------:R-:W-:Y:S01]  /*10e0*/  @!P6 IMAD.IADD R76, R76, 0x1, -R0 ;  /* 0x000000014c4ce824 */ /* 0x000fe200078e0a00 */
[----:B------:R-:W-:Y:S01]  /*10f0*/  ISETP.GT.U32.AND P6, PT, R0, R70, PT ;  /* 0x000000460000720c */ /* 0x000fe20003fc4070 */
[----:B------:R-:W-:Y:S02]  /*1100*/  IMAD.MOV R2, RZ, RZ, -R2 ;  /* 0x000000ffff027224 */ /* 0x000fe400078e0a02 */
[----:B------:R-:W-:Y:S01]  /*1110*/  @!P5 IMAD.IADD R74, R74, 0x1, -R0 ;  /* 0x000000014a4ad824 */ /* 0x000fe200078e0a00 */
[----:B------:R-:W-:Y:S01]  /*1120*/  ISETP.GE.AND P5, PT, R12, RZ, PT ;  /* 0x000000ff0c00720c */ /* 0x000fe20003fa6270 */
[----:B------:R-:W-:-:S02]  /*1130*/  IMAD R72, R0, R2, R9 ;  /* 0x0000000200487224 */ /* 0x000fc400078e0209 */
[----:B------:R-:W-:-:S04]  /*1140*/  IMAD.HI.U32 R5, R4, R15, RZ ;  /* 0x0000000f04057227 */ /* 0x000fc800078e00ff */
[--C-:B------:R-:W-:Y:S01]  /*1150*/  @!P1 IMAD.IADD R80, R80, 0x1, -R0.reuse ;  /* 0x0000000150509824 */ /* 0x100fe200078e0a00 */
[----:B------:R-:W-:Y:S01]  /*1160*/  ISETP.GT.U32.AND P1, PT, R0, R72, PT ;  /* 0x000000480000720c */ /* 0x000fe20003f24070 */
[----:B------:R-:W-:Y:S01]  /*1170*/  @!P6 IMAD.IADD R70, R70, 0x1, -R0 ;  /* 0x000000014646e824 */ /* 0x000fe200078e0a00 */
[----:B------:R-:W-:Y:S01]  /*1180*/  ISETP.GT.U32.AND P6, PT, R0, R74, PT ;  /* 0x0000004a0000720c */ /* 0x000fe20003fc4070 */
[----:B------:R-:W-:-:S04]  /*1190*/  IMAD.HI.U32 R2, R4, R13, RZ ;  /* 0x0000000d04027227 */ /* 0x000fc800078e00ff */
[----:B------:R-:W-:Y:S02]  /*11a0*/  IMAD.MOV R5, RZ, RZ, -R5 ;  /* 0x000000ffff057224 */ /* 0x000fe400078e0a05 */
[----:B------:R-:W-:Y:S02]  /*11b0*/  IMAD.MOV R2, RZ, RZ, -R2 ;  /* 0x000000ffff027224 */ /* 0x000fe400078e0a02 */
[----:B------:R-:W-:Y:S01]  /*11c0*/  @!P3 IMAD.IADD R78, R78, 0x1, -R0 ;  /* 0x000000014e4eb824 */ /* 0x000fe200078e0a00 */
[----:B------:R-:W-:Y:S01]  /*11d0*/  ISETP.GE.AND P3, PT, R10, RZ, PT ;  /* 0x000000ff0a00720c */ /* 0x000fe20003f66270 */
[C---:B------:R-:W-:Y:S02]  /*11e0*/  IMAD R66, R0.reuse, R5, R15 ;  /* 0x0000000500427224 */ /* 0x040fe400078e020f */
[----:B------:R-:W-:Y:S02]  /*11f0*/  VIADD R10, R7, 0x58 ;  /* 0x00000058070a7836 */ /* 0x000fe40000000000 */
[----:B------:R-:W-:-:S02]  /*1200*/  IMAD R68, R0, R2, R13 ;  /* 0x0000000200447224 */ /* 0x000fc400078e020d */
[--C-:B------:R-:W-:Y:S01]  /*1210*/  @!P6 IMAD.IADD R74, R74, 0x1, -R0.reuse ;  /* 0x000000014a4ae824 */ /* 0x100fe200078e0a00 */
[----:B------:R-:W-:Y:S01]  /*1220*/  ISETP.GT.U32.AND P6, PT, R0, R66, PT ;  /* 0x000000420000720c */ /* 0x000fe20003fc4070 */
[----:B------:R-:W-:Y:S01]  /*1230*/  @!P1 IMAD.IADD R72, R72, 0x1, -R0 ;  /* 0x0000000148489824 */ /* 0x000fe200078e0a00 */
[----:B------:R-:W-:Y:S01]  /*1240*/  IABS R5, R10 ;  /* 0x0000000a00057213 */ /* 0x000fe20000000000 */
[----:B------:R-:W-:Y:S01]  /*1250*/  @!P4 IMAD.MOV R78, RZ, RZ, -R78 ;  /* 0x000000ffff4ec224 */ /* 0x000fe200078e0a4e */
[C---:B------:R-:W-:Y:S01]  /*1260*/  ISETP.GT.U32.AND P1, PT, R0.reuse, R76, PT ;  /* 0x0000004c0000720c */ /* 0x040fe20003f24070 */
[----:B------:R-:W-:Y:S01]  /*1270*/  VIADD R11, R7, 0x54 ;  /* 0x00000054070b7836 */ /* 0x000fe20000000000 */
[----:B------:R-:W-:Y:S01]  /*1280*/  ISETP.GT.U32.AND P4, PT, R0, R68, PT ;  /* 0x000000440000720c */ /* 0x000fe20003f84070 */
[----:B------:R-:W-:-:S03]  /*1290*/  IMAD.HI.U32 R2, R4, R5, RZ ;  /* 0x0000000504027227 */ /* 0x000fc600078e00ff */
[----:B------:R-:W-:Y:S01]  /*12a0*/  IABS R9, R11 ;  /* 0x0000000b00097213 */ /* 0x000fe20000000000 */
[----:B------:R-:W-:Y:S01]  /*12b0*/  @!P0 IMAD.MOV R80, RZ, RZ, -R80 ;  /* 0x000000ffff508224 */ /* 0x000fe200078e0a50 */
[C---:B------:R-:W-:Y:S01]  /*12c0*/  ISETP.GT.U32.AND P0, PT, R0.reuse, R70, PT ;  /* 0x000000460000720c */ /* 0x040fe20003f04070 */
[----:B------:R-:W-:Y:S02]  /*12d0*/  IMAD.MOV R64, RZ, RZ, -R2 ;  /* 0x000000ffff407224 */ /* 0x000fe400078e0a02 */
[----:B------:R-:W-:Y:S01]  /*12e0*/  @!P2 IMAD.MOV R82, RZ, RZ, -R82 ;  /* 0x000000ffff52a224 */ /* 0x000fe200078e0a52 */
[----:B------:R-:W-:Y:S01]  /*12f0*/  ISETP.GT.U32.AND P2, PT, R0, R72, PT ;  /* 0x000000480000720c */ /* 0x000fe20003f44070 */
[--C-:B------:R-:W-:Y:S02]  /*1300*/  @!P6 IMAD.IADD R66, R66, 0x1, -R0.reuse ;  /* 0x000000014242e824 */ /* 0x100fe400078e0a00 */
[--C-:B------:R-:W-:Y:S01]  /*1310*/  @!P1 IMAD.IADD R76, R76, 0x1, -R0.reuse ;  /* 0x000000014c4c9824 */ /* 0x100fe200078e0a00 */
[----:B------:R-:W-:Y:S01]  /*1320*/  ISETP.GE.AND P1, PT, R8, RZ, PT ;  /* 0x000000ff0800720c */ /* 0x000fe20003f26270 */
[----:B------:R-:W-:Y:S01]  /*1330*/  @!P4 IMAD.IADD R68, R68, 0x1, -R0 ;  /* 0x000000014444c824 */ /* 0x000fe200078e0a00 */
[----:B------:R-:W-:Y:S01]  /*1340*/  ISETP.GE.AND P4, PT, R17, RZ, PT ;  /* 0x000000ff1100720c */ /* 0x000fe20003f86270 */
[----:B------:R-:W-:-:S02]  /*1350*/  IMAD R64, R0, R64, R5 ;  /* 0x0000004000407224 */ /* 0x000fc400078e0205 */
[----:B------:R-:W-:-:S03]  /*1360*/  IMAD.HI.U32 R2, R4, R9, RZ ;  /* 0x0000000904027227 */ /* 0x000fc600078e00ff */
[C---:B------:R-:W-:Y:S01]  /*1370*/  ISETP.GT.U32.AND P6, PT, R0.reuse, R64, PT ;  /* 0x000000400000720c */ /* 0x040fe20003fc4070 */
[----:B------:R-:W-:Y:S01]  /*1380*/  @!P5 IMAD.MOV R74, RZ, RZ, -R74 ;  /* 0x000000ffff4ad224 */ /* 0x000fe200078e0a4a */
[C---:B------:R-:W-:Y:S01]  /*1390*/  ISETP.GT.U32.AND P5, PT, R0.reuse, R66, PT ;  /* 0x000000420000720c */ /* 0x040fe20003fa4070 */
[----:B------:R-:W-:Y:S01]  /*13a0*/  @!P3 IMAD.MOV R76, RZ, RZ, -R76 ;  /* 0x000000ffff4cb224 */ /* 0x000fe200078e0a4c */
[----:B------:R-:W-:Y:S01]  /*13b0*/  ISETP.GT.U32.AND P3, PT, R0, R68, PT ;  /* 0x000000440000720c */ /* 0x000fe20003f64070 */
[C---:B------:R-:W-:Y:S02]  /*13c0*/  VIADD R8, R7.reuse, 0x50 ;  /* 0x0000005007087836 */ /* 0x040fe40000000000 */
[----:B------:R-:W-:Y:S02]  /*13d0*/  IMAD.MOV R2, RZ, RZ, -R2 ;  /* 0x000000ffff027224 */ /* 0x000fe400078e0a02 */
[--C-:B------:R-:W-:Y:S01]  /*13e0*/  @!P0 IMAD.IADD R70, R70, 0x1, -R0.reuse ;  /* 0x0000000146468824 */ /* 0x100fe200078e0a00 */
[----:B------:R-:W-:Y:S01]  /*13f0*/  ISETP.GE.AND P0, PT, R16, RZ, PT ;  /* 0x000000ff1000720c */ /* 0x000fe20003f06270 */
[----:B------:R-:W-:Y:S01]  /*1400*/  IMAD R62, R0, R2, R9 ;  /* 0x00000002003e7224 */ /* 0x000fe200078e0209 */
[----:B------:R-:W-:Y:S01]  /*1410*/  IABS R9, R8 ;  /* 0x0000000800097213 */ /* 0x000fe20000000000 */
[----:B------:R-:W-:Y:S01]  /*1420*/  @!P2 IMAD.IADD R72, R72, 0x1, -R0 ;  /* 0x000000014848a824 */ /* 0x000fe200078e0a00 */
[----:B------:R-:W-:Y:S01]  /*1430*/  ISETP.GE.AND P2, PT, R14, RZ, PT ;  /* 0x000000ff0e00720c */ /* 0x000fe20003f46270 */
[----:B------:R-:W-:-:S02]  /*1440*/  VIADD R5, R7, 0x4c ;  /* 0x0000004c07057836 */ /* 0x000fc40000000000 */
[----:B------:R-:W-:-:S04]  /*1450*/  IMAD.HI.U32 R2, R4, R9, RZ ;  /* 0x0000000904027227 */ /* 0x000fc800078e00ff */
[--C-:B------:R-:W-:Y:S01]  /*1460*/  @!P5 IMAD.IADD R66, R66, 0x1, -R0.reuse ;  /* 0x000000014242d824 */ /* 0x100fe200078e0a00 */
[----:B------:R-:W-:Y:S01]  /*1470*/  ISETP.GE.AND P5, PT, R8, RZ, PT ;  /* 0x000000ff0800720c */ /* 0x000fe20003fa6270 */
[--C-:B------:R-:W-:Y:S01]  /*1480*/  @!P3 IMAD.IADD R68, R68, 0x1, -R0.reuse ;  /* 0x000000014444b824 */ /* 0x100fe200078e0a00 */
[----:B------:R-:W-:Y:S01]  /*1490*/  IABS R8, R5 ;  /* 0x0000000500087213 */ /* 0x000fe20000000000 */
[----:B------:R-:W-:Y:S01]  /*14a0*/  @!P6 IMAD.IADD R64, R64, 0x1, -R0 ;  /* 0x000000014040e824 */ /* 0x000fe200078e0a00 */
[----:B------:R-:W-:Y:S01]  /*14b0*/  ISETP.GE.AND P6, PT, R5, RZ, PT ;  /* 0x000000ff0500720c */ /* 0x000fe20003fc6270 */
[----:B------:R-:W-:Y:S01]  /*14c0*/  IMAD.MOV R2, RZ, RZ, -R2 ;  /* 0x000000ffff027224 */ /* 0x000fe200078e0a02 */
[----:B------:R-:W-:Y:S01]  /*14d0*/  ISETP.GE.AND P3, PT, R11, RZ, PT ;  /* 0x000000ff0b00720c */ /* 0x000fe20003f66270 */
[----:B------:R-:W-:Y:S01]  /*14e0*/  @!P0 IMAD.MOV R68, RZ, RZ, -R68 ;  /* 0x000000ffff448224 */ /* 0x000fe200078e0a44 */
[C---:B------:R-:W-:Y:S01]  /*14f0*/  ISETP.GT.U32.AND P0, PT, R0.reuse, R64, PT ;  /* 0x000000400000720c */ /* 0x040fe20003f04070 */
[----:B------:R-:W-:-:S02]  /*1500*/  IMAD R60, R0, R2, R9 ;  /* 0x00000002003c7224 */ /* 0x000fc400078e0209 */
[----:B------:R-:W-:Y:S02]  /*1510*/  IMAD.MOV.U32 R9, RZ, RZ, R8 ;  /* 0x000000ffff097224 */ /* 0x000fe400078e0008 */
[----:B------:R-:W-:Y:S01]  /*1520*/  @!P2 IMAD.MOV R70, RZ, RZ, -R70 ;  /* 0x000000ffff46a224 */ /* 0x000fe200078e0a46 */
[----:B------:R-:W-:Y:S01]  /*1530*/  ISETP.GE.AND P2, PT, R10, RZ, PT ;  /* 0x000000ff0a00720c */ /* 0x000fe20003f46270 */
[----:B------:R-:W-:-:S04]  /*1540*/  IMAD.HI.U32 R2, R4, R9, RZ ;  /* 0x0000000904027227 */ /* 0x000fc800078e00ff */
[----:B------:R-:W-:Y:S02]  /*1550*/  IMAD.MOV R2, RZ, RZ, -R2 ;  /* 0x000000ffff027224 */ /* 0x000fe400078e0a02 */
[----:B------:R-:W-:Y:S01]  /*1560*/  @!P0 IMAD.IADD R64, R64, 0x1, -R0 ;  /* 0x0000000140408824 */ /* 0x000fe200078e0a00 */
[C---:B------:R-:W-:Y:S01]  /*1570*/  ISETP.GT.U32.AND P0, PT, R0.reuse, R60, PT ;  /* 0x0000003c0000720c */ /* 0x040fe20003f04070 */
[C---:B------:R-:W-:Y:S02]  /*1580*/  IMAD R58, R0.reuse, R2, R9 ;  /* 0x00000002003a7224 */ /* 0x040fe400078e0209 */
[----:B------:R-:W-:Y:S01]  /*1590*/  @!P1 IMAD.MOV R72, RZ, RZ, -R72 ;  /* 0x000000ffff489224 */ /* 0x000fe200078e0a48 */
[C---:B------:R-:W-:Y:S01]  /*15a0*/  ISETP.GT.U32.AND P1, PT, R0.reuse, R62, PT ;  /* 0x0000003e0000720c */ /* 0x040fe20003f24070 */
[----:B------:R-:W-:Y:S01]  /*15b0*/  @!P2 IMAD.MOV R64, RZ, RZ, -R64 ;  /* 0x000000ffff40a224 */ /* 0x000fe200078e0a40 */
[----:B------:R-:W-:Y:S01]  /*15c0*/  ISETP.GT.U32.AND P2, PT, R0, R58, PT ;  /* 0x0000003a0000720c */ /* 0x000fe20003f44070 */
[----:B------:R-:W-:-:S02]  /*15d0*/  VIADD R5, R7, 0x48 ;  /* 0x0000004807057836 */ /* 0x000fc40000000000 */
[C---:B------:R-:W-:Y:S02]  /*15e0*/  VIADD R10, R7.reuse, 0x40 ;  /* 0x00000040070a7836 */ /* 0x040fe40000000000 */
[C---:B------:R-:W-:Y:S01]  /*15f0*/  VIADD R14, R7.reuse, 0x3c ;  /* 0x0000003c070e7836 */ /* 0x040fe20000000000 */
[----:B------:R-:W-:Y:S01]  /*1600*/  IABS R11, R5 ;  /* 0x00000005000b7213 */ /* 0x000fe20000000000 */
[----:B------:R-:W-:Y:S01]  /*1610*/  VIADD R8, R7, 0x44 ;  /* 0x0000004407087836 */ /* 0x000fe20000000000 */
[----:B------:R-:W-:Y:S01]  /*1620*/  IABS R13, R10 ;  /* 0x0000000a000d7213 */ /* 0x000fe20000000000 */
[----:B------:R-:W-:Y:S01]  /*1630*/  @!P4 IMAD.MOV R66, RZ, RZ, -R66 ;  /* 0x000000ffff42c224 */ /* 0x000fe200078e0a42 */
[----:B------:R-:W-:Y:S01]  /*1640*/  IABS R15, R14 ;  /* 0x0000000e000f7213 */ /* 0x000fe20000000000 */
[----:B------:R-:W-:Y:S01]  /*1650*/  @!P1 IMAD.IADD R62, R62, 0x1, -R0 ;  /* 0x000000013e3e9824 */ /* 0x000fe200078e0a00 */
[----:B------:R-:W-:Y:S01]  /*1660*/  ISETP.GE.AND P4, PT, R5, RZ, PT ;  /* 0x000000ff0500720c */ /* 0x000fe20003f86270 */
[----:B------:R-:W-:-:S03]  /*1670*/  IMAD.HI.U32 R2, R4, R11, RZ ;  /* 0x0000000b04027227 */ /* 0x000fc600078e00ff */
[----:B------:R-:W-:Y:S01]  /*1680*/  ISETP.GT.U32.AND P1, PT, R0, R62, PT ;  /* 0x0000003e0000720c */ /* 0x000fe20003f24070 */
[----:B------:R-:W-:Y:S02]  /*1690*/  @!P2 IMAD.IADD R58, R58, 0x1, -R0 ;  /* 0x000000013a3aa824 */ /* 0x000fe400078e0a00 */
[----:B------:R-:W-:Y:S02]  /*16a0*/  IMAD.MOV R56, RZ, RZ, -R2 ;  /* 0x000000ffff387224 */ /* 0x000fe400078e0a02 */
[----:B------:R-:W-:Y:S01]  /*16b0*/  IMAD.HI.U32 R2, R4, R13, RZ ;  /* 0x0000000d04027227 */ /* 0x000fe200078e00ff */
[----:B------:R-:W-:-:S03]  /*16c0*/  ISETP.GT.U32.AND P2, PT, R0, R58, PT ;  /* 0x0000003a0000720c */ /* 0x000fc60003f44070 */
[----:B------:R-:W-:Y:S02]  /*16d0*/  IMAD.MOV R52, RZ, RZ, -R2 ;  /* 0x000000ffff347224 */ /* 0x000fe400078e0a02 */
[----:B------:R-:W-:-:S04]  /*16e0*/  IMAD.HI.U32 R2, R4, R15, RZ ;  /* 0x0000000f04027227 */ /* 0x000fc800078e00ff */
[----:B------:R-:W-:Y:S02]  /*16f0*/  IMAD R52, R0, R52, R13 ;  /* 0x0000003400347224 */ /* 0x000fe400078e020d */
[----:B------:R-:W-:Y:S02]  /*1700*/  IMAD.MOV R2, RZ, RZ, -R2 ;  /* 0x000000ffff027224 */ /* 0x000fe400078e0a02 */
[--C-:B------:R-:W-:Y:S01]  /*1710*/  @!P1 IMAD.IADD R62, R62, 0x1, -R0.reuse ;  /* 0x000000013e3e9824 */ /* 0x100fe200078e0a00 */
[----:B------:R-:W-:Y:S01]  /*1720*/  ISETP.GE.AND P1, PT, R8, RZ, PT ;  /* 0x000000ff0800720c */ /* 0x000fe20003f26270 */
[----:B------:R-:W-:Y:S01]  /*1730*/  IMAD R50, R0, R2, R15 ;  /* 0x0000000200327224 */ /* 0x000fe200078e020f */
[----:B------:R-:W-:Y:S01]  /*1740*/  IABS R8, R8 ;  /* 0x0000000800087213 */ /* 0x000fe20000000000 */
[----:B------:R-:W-:Y:S01]  /*1750*/  @!P2 IMAD.IADD R58, R58, 0x1, -R0 ;  /* 0x000000013a3aa824 */ /* 0x000fe200078e0a00 */
[----:B------:R-:W-:Y:S01]  /*1760*/  ISETP.GT.U32.AND P2, PT, R0, R52, PT ;  /* 0x000000340000720c */ /* 0x000fe20003f44070 */
[----:B------:R-:W-:-:S02]  /*1770*/  VIADD R12, R7, 0x34 ;  /* 0x00000034070c7836 */ /* 0x000fc40000000000 */
[----:B------:R-:W-:Y:S01]  /*1780*/  @!P6 IMAD.MOV R58, RZ, RZ, -R58 ;  /* 0x000000ffff3ae224 */ /* 0x000fe200078e0a3a */
[----:B------:R-:W-:Y:S01]  /*1790*/  ISETP.GT.U32.AND P6, PT, R0, R50, PT ;  /* 0x000000320000720c */ /* 0x000fe20003fc4070 */
[----:B------:R-:W-:Y:S02]  /*17a0*/  IMAD.MOV.U32 R9, RZ, RZ, R8 ;  /* 0x000000ffff097224 */ /* 0x000fe400078e0008 */
[----:B------:R-:W-:Y:S01]  /*17b0*/  @!P3 IMAD.MOV R62, RZ, RZ, -R62 ;  /* 0x000000ffff3eb224 */ /* 0x000fe200078e0a3e */
[----:B------:R-:W-:Y:S01]  /*17c0*/  ISETP.GE.AND P3, PT, R10, RZ, PT ;  /* 0x000000ff0a00720c */ /* 0x000fe20003f66270 */
[----:B------:R-:W-:-:S04]  /*17d0*/  IMAD.HI.U32 R5, R4, R9, RZ ;  /* 0x0000000904057227 */ /* 0x000fc800078e00ff */
[--C-:B------:R-:W-:Y:S02]  /*17e0*/  @!P0 IMAD.IADD R60, R60, 0x1, -R0.reuse ;  /* 0x000000013c3c8824 */ /* 0x100fe400078e0a00 */
[C---:B------:R-:W-:Y:S01]  /*17f0*/  IMAD R56, R0.reuse, R56, R11 ;  /* 0x0000003800387224 */ /* 0x040fe200078e020b */
[----:B------:R-:W-:Y:S01]  /*1800*/  IABS R11, R12 ;  /* 0x0000000c000b7213 */ /* 0x000fe20000000000 */
[----:B------:R-:W-:Y:S01]  /*1810*/  VIADD R10, R7, 0x30 ;  /* 0x00000030070a7836 */ /* 0x000fe20000000000 */
[----:B------:R-:W-:Y:S01]  /*1820*/  ISETP.GT.U32.AND P0, PT, R0, R60, PT ;  /* 0x0000003c0000720c */ /* 0x000fe20003f04070 */
[--C-:B------:R-:W-:Y:S02]  /*1830*/  @!P2 IMAD.IADD R52, R52, 0x1, -R0.reuse ;  /* 0x000000013434a824 */ /* 0x100fe400078e0a00 */
[----:B------:R-:W-:Y:S01]  /*1840*/  IMAD.MOV R5, RZ, RZ, -R5 ;  /* 0x000000ffff057224 */ /* 0x000fe200078e0a05 */
[----:B------:R-:W-:Y:S01]  /*1850*/  IABS R13, R10 ;  /* 0x0000000a000d7213 */ /* 0x000fe20000000000 */
[----:B------:R-:W-:Y:S01]  /*1860*/  @!P6 IMAD.IADD R50, R50, 0x1, -R0 ;  /* 0x000000013232e824 */ /* 0x000fe200078e0a00 */
[C---:B------:R-:W-:Y:S01]  /*1870*/  ISETP.GT.U32.AND P2, PT, R0.reuse, R52, PT ;  /* 0x000000340000720c */ /* 0x040fe20003f44070 */
[----:B------:R-:W-:-:S02]  /*1880*/  IMAD R54, R0, R5, R9 ;  /* 0x0000000500367224 */ /* 0x000fc400078e0209 */
[----:B------:R-:W-:Y:S01]  /*1890*/  IMAD.HI.U32 R5, R4, R11, RZ ;  /* 0x0000000b04057227 */ /* 0x000fe200078e00ff */
[----:B------:R-:W-:-:S03]  /*18a0*/  ISETP.GT.U32.AND P6, PT, R0, R50, PT ;  /* 0x000000320000720c */ /* 0x000fc60003fc4070 */
[----:B------:R-:W-:-:S04]  /*18b0*/  IMAD.HI.U32 R8, R4, R13, RZ ;  /* 0x0000000d04087227 */ /* 0x000fc800078e00ff */
[----:B------:R-:W-:Y:S02]  /*18c0*/  IMAD.MOV R5, RZ, RZ, -R5 ;  /* 0x000000ffff057224 */ /* 0x000fe400078e0a05 */
[----:B------:R-:W-:Y:S02]  /*18d0*/  IMAD.MOV R8, RZ, RZ, -R8 ;  /* 0x000000ffff087224 */ /* 0x000fe400078e0a08 */
[----:B------:R-:W-:Y:S01]  /*18e0*/  IMAD R46, R0, R5, R11 ;  /* 0x00000005002e7224 */ /* 0x000fe200078e020b */
[----:B------:R-:W-:Y:S01]  /*18f0*/  IABS R11, R43 ;  /* 0x0000002b000b7213 */ /* 0x000fe20000000000 */
[--C-:B------:R-:W-:Y:S01]  /*1900*/  @!P0 IMAD.IADD R60, R60, 0x1, -R0.reuse ;  /* 0x000000013c3c8824 */ /* 0x100fe200078e0a00 */
[C---:B------:R-:W-:Y:S01]  /*1910*/  ISETP.GT.U32.AND P0, PT, R0.reuse, R56, PT ;  /* 0x000000380000720c */ /* 0x040fe20003f04070 */
[----:B------:R-:W-:Y:S01]  /*1920*/  IMAD R44, R0, R8, R13 ;  /* 0x00000008002c7224 */ /* 0x000fe200078e020d */
[----:B------:R-:W-:Y:S01]  /*1930*/  IABS R13, R45 ;  /* 0x0000002d000d7213 */ /* 0x000fe20000000000 */
[----:B------:R-:W-:Y:S01]  /*1940*/  @!P2 IMAD.IADD R52, R52, 0x1, -R0 ;  /* 0x000000013434a824 */ /* 0x000fe200078e0a00 */
[----:B------:R-:W-:Y:S01]  /*1950*/  ISETP.GT.U32.AND P2, PT, R0, R46, PT ;  /* 0x0000002e0000720c */ /* 0x000fe20003f44070 */
[----:B------:R-:W-:-:S02]  /*1960*/  VIADD R16, R7, 0x38 ;  /* 0x0000003807107836 */ /* 0x000fc40000000000 */
[----:B------:R-:W-:Y:S01]  /*1970*/  @!P5 IMAD.MOV R60, RZ, RZ, -R60 ;  /* 0x000000ffff3cd224 */ /* 0x000fe200078e0a3c */
[----:B------:R-:W-:Y:S01]  /*1980*/  ISETP.GT.U32.AND P5, PT, R0, R54, PT ;  /* 0x000000360000720c */ /* 0x000fe20003fa4070 */
[----:B------:R-:W-:Y:S01]  /*1990*/  @!P6 IMAD.IADD R50, R50, 0x1, -R0 ;  /* 0x000000013232e824 */ /* 0x000fe200078e0a00 */
[----:B------:R-:W-:Y:S01]  /*19a0*/  ISETP.GT.U32.AND P6, PT, R0, R44, PT ;  /* 0x0000002c0000720c */ /* 0x000fe20003fc4070 */
[----:B------:R-:W-:Y:S01]  /*19b0*/  IMAD.HI.U32 R5, R4, R11, RZ ;  /* 0x0000000b04057227 */ /* 0x000fe200078e00ff */
[----:B------:R-:W-:-:S03]  /*19c0*/  IABS R9, R16 ;  /* 0x0000001000097213 */ /* 0x000fc60000000000 */
[----:B------:R-:W-:Y:S02]  /*19d0*/  IMAD.MOV R5, RZ, RZ, -R5 ;  /* 0x000000ffff057224 */ /* 0x000fe400078e0a05 */
[----:B------:R-:W-:-:S04]  /*19e0*/  IMAD.HI.U32 R2, R4, R9, RZ ;  /* 0x0000000904027227 */ /* 0x000fc800078e00ff */
[----:B------:R-:W-:Y:S02]  /*19f0*/  @!P2 IMAD.IADD R46, R46, 0x1, -R0 ;  /* 0x000000012e2ea824 */ /* 0x000fe400078e0a00 */
[----:B------:R-:W-:Y:S02]  /*1a00*/  IMAD.MOV R2, RZ, RZ, -R2 ;  /* 0x000000ffff027224 */ /* 0x000fe400078e0a02 */
[--C-:B------:R-:W-:Y:S02]  /*1a10*/  @!P5 IMAD.IADD R54, R54, 0x1, -R0.reuse ;  /* 0x000000013636d824 */ /* 0x100fe400078e0a00 */
[--C-:B------:R-:W-:Y:S01]  /*1a20*/  @!P6 IMAD.IADD R44, R44, 0x1, -R0.reuse ;  /* 0x000000012c2ce824 */ /* 0x100fe200078e0a00 */
[C---:B------:R-:W-:Y:S01]  /*1a30*/  ISETP.GT.U32.AND P6, PT, R0.reuse, R46, PT ;  /* 0x0000002e0000720c */ /* 0x040fe20003fc4070 */
[C---:B------:R-:W-:Y:S01]  /*1a40*/  IMAD R48, R0.reuse, R2, R9 ;  /* 0x0000000200307224 */ /* 0x040fe200078e0209 */
[----:B------:R-:W-:Y:S01]  /*1a50*/  IABS R9, R41 ;  /* 0x0000002900097213 */ /* 0x000fe20000000000 */
[C---:B------:R-:W-:Y:S01]  /*1a60*/  IMAD R40, R0.reuse, R5, R11 ;  /* 0x0000000500287224 */ /* 0x040fe200078e020b */
[----:B------:R-:W-:Y:S01]  /*1a70*/  ISETP.GT.U32.AND P5, PT, R0, R54, PT ;  /* 0x000000360000720c */ /* 0x000fe20003fa4070 */
[----:B------:R-:W-:Y:S01]  /*1a80*/  @!P0 IMAD.IADD R56, R56, 0x1, -R0 ;  /* 0x0000000138388824 */ /* 0x000fe200078e0a00 */
[----:B------:R-:W-:Y:S01]  /*1a90*/  IABS R5, R51 ;  /* 0x0000003300057213 */ /* 0x000fe20000000000 */
[----:B------:R-:W-:Y:S01]  /*1aa0*/  IMAD.HI.U32 R2, R4, R9, RZ ;  /* 0x0000000904027227 */ /* 0x000fe200078e00ff */
[----:B------:R-:W-:-:S02]  /*1ab0*/  IABS R11, R47 ;  /* 0x0000002f000b7213 */ /* 0x000fc40000000000 */
[----:B------:R-:W-:Y:S01]  /*1ac0*/  ISETP.GT.U32.AND P0, PT, R0, R56, PT ;  /* 0x000000380000720c */ /* 0x000fe20003f04070 */
[----:B------:R-:W-:Y:S02]  /*1ad0*/  IMAD.MOV R2, RZ, RZ, -R2 ;  /* 0x000000ffff027224 */ /* 0x000fe400078e0a02 */
[----:B------:R-:W-:Y:S01]  /*1ae0*/  @!P6 IMAD.IADD R46, R46, 0x1, -R0 ;  /* 0x000000012e2ee824 */ /* 0x000fe200078e0a00 */
[C---:B------:R-:W-:Y:S01]  /*1af0*/  ISETP.GT.U32.AND P6, PT, R0.reuse, R40, PT ;  /* 0x000000280000720c */ /* 0x040fe20003fc4070 */
[----:B------:R-:W-:Y:S01]  /*1b00*/  IMAD R42, R0, R2, R9 ;  /* 0x00000002002a7224 */ /* 0x000fe200078e0209 */
[----:B------:R-:W-:Y:S01]  /*1b10*/  IABS R9, R49 ;  /* 0x0000003100097213 */ /* 0x000fe20000000000 */
[----:B------:R-:W-:-:S04]  /*1b20*/  IMAD.HI.U32 R2, R4, R5, RZ ;  /* 0x0000000504027227 */ /* 0x000fc800078e00ff */
[----:B------:R-:W-:Y:S01]  /*1b30*/  @!P5 IMAD.IADD R54, R54, 0x1, -R0 ;  /* 0x000000013636d824 */ /* 0x000fe200078e0a00 */
[----:B------:R-:W-:Y:S01]  /*1b40*/  ISETP.GT.U32.AND P5, PT, R0, R48, PT ;  /* 0x000000300000720c */ /* 0x000fe20003fa4070 */
[----:B------:R-:W-:Y:S02]  /*1b50*/  IMAD.MOV R36, RZ, RZ, -R2 ;  /* 0x000000ffff247224 */ /* 0x000fe400078e0a02 */
[----:B------:R-:W-:-:S04]  /*1b60*/  IMAD.HI.U32 R2, R4, R9, RZ ;  /* 0x0000000904027227 */ /* 0x000fc800078e00ff */
[----:B------:R-:W-:Y:S02]  /*1b70*/  IMAD R36, R0, R36, R5 ;  /* 0x0000002400247224 */ /* 0x000fe400078e0205 */
[--C-:B------:R-:W-:Y:S02]  /*1b80*/  @!P6 IMAD.IADD R40, R40, 0x1, -R0.reuse ;  /* 0x000000012828e824 */ /* 0x100fe400078e0a00 */
[--C-:B------:R-:W-:Y:S01]  /*1b90*/  @!P0 IMAD.IADD R56, R56, 0x1, -R0.reuse ;  /* 0x0000000138388824 */ /* 0x100fe200078e0a00 */
[----:B------:R-:W-:Y:S01]  /*1ba0*/  ISETP.GT.U32.AND P6, PT, R0, R36, PT ;  /* 0x000000240000720c */ /* 0x000fe20003fc4070 */
[----:B------:R-:W-:Y:S01]  /*1bb0*/  @!P5 IMAD.IADD R48, R48, 0x1, -R0 ;  /* 0x000000013030d824 */ /* 0x000fe200078e0a00 */
[----:B------:R-:W-:Y:S01]  /*1bc0*/  ISETP.GE.AND P0, PT, R14, RZ, PT ;  /* 0x000000ff0e00720c */ /* 0x000fe20003f06270 */
[----:B------:R-:W-:Y:S01]  /*1bd0*/  IMAD.MOV R2, RZ, RZ, -R2 ;  /* 0x000000ffff027224 */ /* 0x000fe200078e0a02 */
[----:B------:R-:W-:Y:S01]  /*1be0*/  ISETP.GE.AND P5, PT, R16, RZ, PT ;  /* 0x000000ff1000720c */ /* 0x000fe20003fa6270 */
[----:B------:R-:W-:Y:S01]  /*1bf0*/  @!P4 IMAD.MOV R56, RZ, RZ, -R56 ;  /* 0x000000ffff38c224 */ /* 0x000fe200078e0a38 */
[C---:B------:R-:W-:Y:S01]  /*1c00*/  ISETP.GT.U32.AND P2, PT, R0.reuse, R48, PT ;  /* 0x000000300000720c */ /* 0x040fe20003f44070 */
[C---:B------:R-:W-:Y:S01]  /*1c10*/  IMAD R34, R0.reuse, R2, R9 ;  /* 0x0000000200227224 */ /* 0x040fe200078e0209 */
[----:B------:R-:W-:Y:S01]  /*1c20*/  ISETP.GT.U32.AND P4, PT, R0, R44, PT ;  /* 0x0000002c0000720c */ /* 0x000fe20003f84070 */
[----:B------:R-:W-:Y:S01]  /*1c30*/  IMAD.HI.U32 R8, R4, R13, RZ ;  /* 0x0000000d04087227 */ /* 0x000fe200078e00ff */
[----:B------:R-:W-:-:S03]  /*1c40*/  IABS R9, R39 ;  /* 0x0000002700097213 */ /* 0x000fc60000000000 */
[----:B------:R-:W-:Y:S01]  /*1c50*/  @!P6 IMAD.IADD R36, R36, 0x1, -R0 ;  /* 0x000000012424e824 */ /* 0x000fe200078e0a00 */
[----:B------:R-:W-:Y:S01]  /*1c60*/  ISETP.GT.U32.AND P6, PT, R0, R34, PT ;  /* 0x000000220000720c */ /* 0x000fe20003fc4070 */
[----:B------:R-:W-:Y:S02]  /*1c70*/  IMAD.MOV R8, RZ, RZ, -R8 ;  /* 0x000000ffff087224 */ /* 0x000fe400078e0a08 */
[----:B------:R-:W-:-:S04]  /*1c80*/  IMAD.HI.U32 R5, R4, R11, RZ ;  /* 0x0000000b04057227 */ /* 0x000fc800078e00ff */
[C---:B------:R-:W-:Y:S02]  /*1c90*/  VIADD R15, R7.reuse, 0x14 ;  /* 0x00000014070f7836 */ /* 0x040fe40000000000 */
[----:B------:R-:W-:Y:S02]  /*1ca0*/  IMAD R38, R0, R8, R13 ;  /* 0x0000000800267224 */ /* 0x000fe400078e020d */
[----:B------:R-:W-:Y:S01]  /*1cb0*/  IMAD.MOV R5, RZ, RZ, -R5 ;  /* 0x000000ffff057224 */ /* 0x000fe200078e0a05 */
[----:B------:R-:W-:Y:S01]  /*1cc0*/  IABS R13, R15 ;  /* 0x0000000f000d7213 */ /* 0x000fe20000000000 */
[--C-:B------:R-:W-:Y:S01]  /*1cd0*/  @!P2 IMAD.IADD R48, R48, 0x1, -R0.reuse ;  /* 0x000000013030a824 */ /* 0x100fe200078e0a00 */
[----:B------:R-:W-:Y:S01]  /*1ce0*/  ISETP.GT.U32.AND P2, PT, R0, R42, PT ;  /* 0x0000002a0000720c */ /* 0x000fe20003f44070 */
[----:B------:R-:W-:Y:S01]  /*1cf0*/  @!P4 IMAD.IADD R44, R44, 0x1, -R0 ;  /* 0x000000012c2cc824 */ /* 0x000fe200078e0a00 */
[C---:B------:R-:W-:Y:S01]  /*1d00*/  ISETP.GT.U32.AND P4, PT, R0.reuse, R38, PT ;  /* 0x000000260000720c */ /* 0x040fe20003f84070 */
[----:B------:R-:W-:Y:S01]  /*1d10*/  IMAD R14, R0, R5, R11 ;  /* 0x00000005000e7224 */ /* 0x000fe200078e020b */
[----:B------:R-:W-:Y:S01]  /*1d20*/  IABS R11, R37 ;  /* 0x00000025000b7213 */ /* 0x000fe20000000000 */
[----:B------:R-:W-:Y:S01]  /*1d30*/  VIADD R17, R7, 0x10 ;  /* 0x0000001007117836 */ /* 0x000fe20000000000 */
[----:B------:R-:W-:Y:S01]  /*1d40*/  IABS R5, R7 ;  /* 0x0000000700057213 */ /* 0x000fe20000000000 */
[----:B------:R-:W-:-:S03]  /*1d50*/  IMAD.HI.U32 R8, R4, R13, RZ ;  /* 0x0000000d04087227 */ /* 0x000fc600078e00ff */
[----:B------:R-:W-:Y:S01]  /*1d60*/  IABS R53, R17 ;  /* 0x0000001100357213 */ /* 0x000fe20000000000 */
[----:B------:R-:W-:Y:S01]  /*1d70*/  @!P6 IMAD.IADD R34, R34, 0x1, -R0 ;  /* 0x000000012222e824 */ /* 0x000fe200078e0a00 */
[----:B------:R-:W-:Y:S01]  /*1d80*/  ISETP.GT.U32.AND P6, PT, R0, R14, PT ;  /* 0x0000000e0000720c */ /* 0x000fe20003fc4070 */
[----:B------:R-:W-:Y:S02]  /*1d90*/  IMAD.MOV R8, RZ, RZ, -R8 ;  /* 0x000000ffff087224 */ /* 0x000fe400078e0a08 */
[----:B------:R-:W-:-:S04]  /*1da0*/  IMAD.HI.U32 R2, R4, R53, RZ ;  /* 0x0000003504027227 */ /* 0x000fc800078e00ff */
[--C-:B------:R-:W-:Y:S01]  /*1db0*/  @!P2 IMAD.IADD R42, R42, 0x1, -R0.reuse ;  /* 0x000000012a2aa824 */ /* 0x100fe200078e0a00 */
[----:B------:R-:W-:Y:S01]  /*1dc0*/  ISETP.GE.AND P2, PT, R12, RZ, PT ;  /* 0x000000ff0c00720c */ /* 0x000fe20003f46270 */
[----:B------:R-:W-:Y:S01]  /*1dd0*/  IMAD R16, R0, R8, R13 ;  /* 0x0000000800107224 */ /* 0x000fe200078e020d */
[----:B------:R-:W-:Y:S01]  /*1de0*/  IABS R13, R35 ;  /* 0x00000023000d7213 */ /* 0x000fe20000000000 */
[----:B------:R-:W-:Y:S01]  /*1df0*/  @!P4 IMAD.IADD R38, R38, 0x1, -R0 ;  /* 0x000000012626c824 */ /* 0x000fe200078e0a00 */
[----:B------:R-:W-:Y:S01]  /*1e00*/  ISETP.GE.AND P4, PT, R10, RZ, PT ;  /* 0x000000ff0a00720c */ /* 0x000fe20003f86270 */
[----:B------:R-:W-:-:S04]  /*1e10*/  IMAD.HI.U32 R12, R4, R9, RZ ;  /* 0x00000009040c7227 */ /* 0x000fc800078e00ff */
[----:B------:R-:W-:Y:S01]  /*1e20*/  @!P5 IMAD.MOV R48, RZ, RZ, -R48 ;  /* 0x000000ffff30d224 */ /* 0x000fe200078e0a30 */
[C---:B------:R-:W-:Y:S01]  /*1e30*/  ISETP.GT.U32.AND P5, PT, R0.reuse, R36, PT ;  /* 0x000000240000720c */ /* 0x040fe20003fa4070 */
[----:B------:R-:W-:Y:S02]  /*1e40*/  IMAD.MOV R2, RZ, RZ, -R2 ;  /* 0x000000ffff027224 */ /* 0x000fe400078e0a02 */
[----:B------:R-:W-:Y:S01]  /*1e50*/  @!P0 IMAD.MOV R50, RZ, RZ, -R50 ;  /* 0x000000ffff328224 */ /* 0x000fe200078e0a32 */
[----:B------:R-:W-:Y:S01]  /*1e60*/  ISETP.GT.U32.AND P0, PT, R0, R38, PT ;  /* 0x000000260000720c */ /* 0x000fe20003f04070 */
[----:B------:R-:W-:-:S04]  /*1e70*/  IMAD.HI.U32 R8, R4, R13, RZ ;  /* 0x0000000d04087227 */ /* 0x000fc800078e00ff */
[----:B------:R-:W-:Y:S02]  /*1e80*/  IMAD.MOV R57, RZ, RZ, -R12 ;  /* 0x000000ffff397224 */ /* 0x000fe400078e0a0c */
[----:B------:R-:W-:Y:S01]  /*1e90*/  @!P6 IMAD.IADD R14, R14, 0x1, -R0 ;  /* 0x000000010e0ee824 */ /* 0x000fe200078e0a00 */
[C---:B------:R-:W-:Y:S01]  /*1ea0*/  ISETP.GT.U32.AND P6, PT, R0.reuse, R34, PT ;  /* 0x000000220000720c */ /* 0x040fe20003fc4070 */
[----:B------:R-:W-:Y:S01]  /*1eb0*/  @!P1 IMAD.MOV R54, RZ, RZ, -R54 ;  /* 0x000000ffff369224 */ /* 0x000fe200078e0a36 */
[C---:B------:R-:W-:Y:S01]  /*1ec0*/  ISETP.GT.U32.AND P1, PT, R0.reuse, R42, PT ;  /* 0x0000002a0000720c */ /* 0x040fe20003f24070 */
[----:B------:R-:W-:Y:S01]  /*1ed0*/  @!P3 IMAD.MOV R52, RZ, RZ, -R52 ;  /* 0x000000ffff34b224 */ /* 0x000fe200078e0a34 */
[----:B------:R-:W-:Y:S01]  /*1ee0*/  ISETP.GT.U32.AND P3, PT, R0, R40, PT ;  /* 0x000000280000720c */ /* 0x000fe20003f64070 */
[----:B------:R-:W-:-:S04]  /*1ef0*/  IMAD.HI.U32 R10, R4, R11, RZ ;  /* 0x0000000b040a7227 */ /* 0x000fc800078e00ff */
[----:B------:R-:W-:Y:S02]  /*1f00*/  IMAD R12, R0, R2, R53 ;  /* 0x00000002000c7224 */ /* 0x000fe400078e0235 */
[----:B------:R-:W-:-:S04]  /*1f10*/  IMAD.HI.U32 R2, R4, R5, RZ ;  /* 0x0000000504027227 */ /* 0x000fc800078e00ff */
[----:B------:R-:W-:Y:S02]  /*1f20*/  IMAD.MOV R8, RZ, RZ, -R8 ;  /* 0x000000ffff087224 */ /* 0x000fe400078e0a08 */
[----:B------:R-:W-:Y:S02]  /*1f30*/  IMAD.MOV R55, RZ, RZ, -R10 ;  /* 0x000000ffff377224 */ /* 0x000fe400078e0a0a */
[C---:B------:R-:W-:Y:S02]  /*1f40*/  IMAD R4, R0.reuse, R57, R9 ;  /* 0x0000003900047224 */ /* 0x040fe400078e0209 */
[----:B------:R-:W-:Y:S02]  /*1f50*/  IMAD.MOV R2, RZ, RZ, -R2 ;  /* 0x000000ffff027224 */ /* 0x000fe400078e0a02 */
[C---:B------:R-:W-:Y:S02]  /*1f60*/  IMAD R10, R0.reuse, R8, R13 ;  /* 0x00000008000a7224 */ /* 0x040fe400078e020d */
[----:B------:R-:W-:-:S02]  /*1f70*/  IMAD R8, R0, R55, R11 ;  /* 0x0000003700087224 */ /* 0x000fc400078e020b */
[----:B------:R-:W-:Y:S02]  /*1f80*/  IMAD R2, R0, R2, R5 ;  /* 0x0000000200027224 */ /* 0x000fe400078e0205 */
[--C-:B------:R-:W-:Y:S01]  /*1f90*/  @!P5 IMAD.IADD R36, R36, 0x1, -R0.reuse ;  /* 0x000000012424d824 */ /* 0x100fe200078e0a00 */
[----:B------:R-:W-:Y:S01]  /*1fa0*/  ISETP.GT.U32.AND P5, PT, R0, R4, PT ;  /* 0x000000040000720c */ /* 0x000fe20003fa4070 */
[----:B------:R-:W-:Y:S01]  /*1fb0*/  @!P0 IMAD.IADD R38, R38, 0x1, -R0 ;  /* 0x0000000126268824 */ /* 0x000fe200078e0a00 */
[C---:B------:R-:W-:Y:S01]  /*1fc0*/  ISETP.GT.U32.AND P0, PT, R0.reuse, R8, PT ;  /* 0x000000080000720c */ /* 0x040fe20003f04070 */
[----:B------:R-:W-:Y:S01]  /*1fd0*/  @!P2 IMAD.MOV R46, RZ, RZ, -R46 ;  /* 0x000000ffff2ea224 */ /* 0x000fe200078e0a2e */
[C---:B------:R-:W-:Y:S01]  /*1fe0*/  ISETP.GT.U32.AND P2, PT, R0.reuse, R14, PT ;  /* 0x0000000e0000720c */ /* 0x040fe20003f44070 */
[----:B------:R-:W-:Y:S01]  /*1ff0*/  @!P4 IMAD.MOV R44, RZ, RZ, -R44 ;  /* 0x000000ffff2cc224 */ /* 0x000fe200078e0a2c */
[----:B------:R-:W-:Y:S01]  /*2000*/  ISETP.GT.U32.AND P4, PT, R0, R16, PT ;  /* 0x000000100000720c */ /* 0x000fe20003f84070 */
[--C-:B------:R-:W-:Y:S01]  /*2010*/  @!P1 IMAD.IADD R42, R42, 0x1, -R0.reuse ;  /* 0x000000012a2a9824 */ /* 0x100fe200078e0a00 */
[----:B------:R-:W-:Y:S01]  /*2020*/  ISETP.GT.U32.AND P1, PT, R0, R12, PT ;  /* 0x0000000c0000720c */ /* 0x000fe20003f24070 */
[--C-:B------:R-:W-:Y:S01]  /*2030*/  @!P3 IMAD.IADD R40, R40, 0x1, -R0.reuse ;  /* 0x000000012828b824 */ /* 0x100fe200078e0a00 */
[----:B------:R-:W-:Y:S01]  /*2040*/  ISETP.GT.U32.AND P3, PT, R0, R10, PT ;  /* 0x0000000a0000720c */ /* 0x000fe20003f64070 */
[--C-:B------:R-:W-:Y:S01]  /*2050*/  @!P6 IMAD.IADD R34, R34, 0x1, -R0.reuse ;  /* 0x000000012222e824 */ /* 0x100fe200078e0a00 */
[----:B------:R-:W-:Y:S01]  /*2060*/  ISETP.GT.U32.AND P6, PT, R0, R2, PT ;  /* 0x000000020000720c */ /* 0x000fe20003fc4070 */
[--C-:B------:R-:W-:Y:S01]  /*2070*/  @!P5 IMAD.IADD R4, R4, 0x1, -R0.reuse ;  /* 0x000000010404d824 */ /* 0x100fe200078e0a00 */
[----:B------:R-:W-:Y:S01]  /*2080*/  ISETP.GE.AND P5, PT, R47, RZ, PT ;  /* 0x000000ff2f00720c */ /* 0x000fe20003fa6270 */
        /* <DEDUP_REMOVED lines=10> */
[----:B------:R-:W-:Y:S01]  /*2130*/  @!P6 IMAD.IADD R2, R2, 0x1, -R0 ;  /* 0x000000010202e824 */ /* 0x000fe200078e0a00 */
[C---:B------:R-:W-:Y:S01]  /*2140*/  ISETP.GT.U32.AND P6, PT, R0.reuse, R4, PT ;  /* 0x000000040000720c */ /* 0x040fe20003fc4070 */
[----:B------:R-:W-:Y:S01]  /*2150*/  @!P5 IMAD.MOV R14, RZ, RZ, -R14 ;  /* 0x000000ffff0ed224 */ /* 0x000fe200078e0a0e */
[----:B------:R-:W-:Y:S01]  /*2160*/  ISETP.GE.AND P5, PT, R7, RZ, PT ;  /* 0x000000ff0700720c */ /* 0x000fe20003fa6270 */
[----:B------:R-:W-:Y:S01]  /*2170*/  @!P0 IMAD.MOV R34, RZ, RZ, -R34 ;  /* 0x000000ffff228224 */ /* 0x000fe200078e0a22 */
[C---:B------:R-:W-:Y:S01]  /*2180*/  ISETP.GT.U32.AND P0, PT, R0.reuse, R2, PT ;  /* 0x000000020000720c */ /* 0x040fe20003f04070 */
[----:B------:R-:W-:Y:S01]  /*2190*/  @!P2 IMAD.MOV R42, RZ, RZ, -R42 ;  /* 0x000000ffff2aa224 */ /* 0x000fe200078e0a2a */
[C---:B------:R-:W-:Y:S01]  /*21a0*/  ISETP.GT.U32.AND P2, PT, R0.reuse, R16, PT ;  /* 0x000000100000720c */ /* 0x040fe20003f44070 */
[----:B------:R-:W-:Y:S01]  /*21b0*/  @!P4 IMAD.MOV R40, RZ, RZ, -R40 ;  /* 0x000000ffff28c224 */ /* 0x000fe200078e0a28 */
[C---:B------:R-:W-:Y:S01]  /*21c0*/  ISETP.GT.U32.AND P4, PT, R0.reuse, R12, PT ;  /* 0x0000000c0000720c */ /* 0x040fe20003f84070 */
[----:B------:R-:W-:Y:S01]  /*21d0*/  @!P1 IMAD.MOV R38, RZ, RZ, -R38 ;  /* 0x000000ffff269224 */ /* 0x000fe200078e0a26 */
[C---:B------:R-:W-:Y:S01]  /*21e0*/  ISETP.GT.U32.AND P1, PT, R0.reuse, R10, PT ;  /* 0x0000000a0000720c */ /* 0x040fe20003f24070 */
[----:B------:R-:W-:Y:S01]  /*21f0*/  @!P3 IMAD.MOV R36, RZ, RZ, -R36 ;  /* 0x000000ffff24b224 */ /* 0x000fe200078e0a24 */
[----:B------:R-:W-:Y:S01]  /*2200*/  ISETP.GT.U32.AND P3, PT, R0, R8, PT ;  /* 0x000000080000720c */ /* 0x000fe20003f64070 */
[----:B------:R-:W-:Y:S01]  /*2210*/  @!P6 IMAD.IADD R4, R4, 0x1, -R0 ;  /* 0x000000010404e824 */ /* 0x000fe200078e0a00 */
[----:B------:R-:W-:-:S03]  /*2220*/  ISETP.GE.AND P6, PT, R39, RZ, PT ;  /* 0x000000ff2700720c */ /* 0x000fc60003fc6270 */
[--C-:B------:R-:W-:Y:S01]  /*2230*/  @!P0 IMAD.IADD R2, R2, 0x1, -R0.reuse ;  /* 0x0000000102028824 */ /* 0x100fe200078e0a00 */
[----:B------:R-:W-:Y:S01]  /*2240*/  ISETP.NE.AND P0, PT, R3, RZ, PT ;  /* 0x000000ff0300720c */ /* 0x000fe20003f05270 */
[--C-:B------:R-:W-:Y:S01]  /*2250*/  @!P2 IMAD.IADD R16, R16, 0x1, -R0.reuse ;  /* 0x000000011010a824 */ /* 0x100fe200078e0a00 */
[----:B------:R-:W-:Y:S01]  /*2260*/  LOP3.LUT R3, RZ, R3, RZ, 0x33, !PT ;  /* 0x00000003ff037212 */ /* 0x000fe200078e33ff */
[--C-:B------:R-:W-:Y:S01]  /*2270*/  @!P4 IMAD.IADD R12, R12, 0x1, -R0.reuse ;  /* 0x000000010c0cc824 */ /* 0x100fe200078e0a00 */
[----:B------:R-:W-:Y:S01]  /*2280*/  ISETP.GE.AND P2, PT, R15, RZ, PT ;  /* 0x000000ff0f00720c */ /* 0x000fe20003f46270 */
[--C-:B------:R-:W-:Y:S01]  /*2290*/  @!P1 IMAD.IADD R10, R10, 0x1, -R0.reuse ;  /* 0x000000010a0a9824 */ /* 0x100fe200078e0a00 */
[----:B------:R-:W-:Y:S01]  /*22a0*/  ISETP.GE.AND P4, PT, R17, RZ, PT ;  /* 0x000000ff1100720c */ /* 0x000fe20003f86270 */
[----:B------:R-:W-:Y:S01]  /*22b0*/  @!P3 IMAD.IADD R8, R8, 0x1, -R0 ;  /* 0x000000010808b824 */ /* 0x000fe200078e0a00 */
[----:B------:R-:W-:Y:S01]  /*22c0*/  ISETP.GE.AND P1, PT, R35, RZ, PT ;  /* 0x000000ff2300720c */ /* 0x000fe20003f26270 */
[----:B------:R-:W-:Y:S01]  /*22d0*/  @!P6 IMAD.MOV R4, RZ, RZ, -R4 ;  /* 0x000000ffff04e224 */ /* 0x000fe200078e0a04 */
[----:B------:R-:W1:Y:S01]  /*22e0*/  LDC R0, c[0x0][0x3b0] ;  /* 0x0000ec00ff007b82 */ /* 0x000e620000000800 */
[----:B------:R-:W-:Y:S01]  /*22f0*/  ISETP.GE.AND P3, PT, R37, RZ, PT ;  /* 0x000000ff2500720c */ /* 0x000fe20003f66270 */
[----:B------:R-:W-:Y:S01]  /*2300*/  @!P5 IMAD.MOV R2, RZ, RZ, -R2 ;  /* 0x000000ffff02d224 */ /* 0x000fe200078e0a02 */
[----:B------:R-:W-:-:S02]  /*2310*/  SEL R85, R3, R82, !P0 ;  /* 0x0000005203557207 */ /* 0x000fc40004000000 */
[C---:B------:R-:W-:Y:S02]  /*2320*/  SEL R55, R3.reuse, R4, !P0 ;  /* 0x0000000403377207 */ /* 0x040fe40004000000 */
[----:B------:R-:W-:Y:S01]  /*2330*/  @!P2 IMAD.MOV R16, RZ, RZ, -R16 ;  /* 0x000000ffff10a224 */ /* 0x000fe200078e0a10 */
[----:B------:R-:W3:Y:S01]  /*2340*/  LDC.64 R4, c[0x0][0x388] ;  /* 0x0000e200ff047b82 */ /* 0x000ee20000000a00 */
[----:B------:R-:W-:Y:S01]  /*2350*/  @!P4 IMAD.MOV R12, RZ, RZ, -R12 ;  /* 0x000000ffff0cc224 */ /* 0x000fe200078e0a0c */
[C---:B------:R-:W-:Y:S01]  /*2360*/  SEL R51, R3.reuse, R80, !P0 ;  /* 0x0000005003337207 */ /* 0x040fe20004000000 */
[----:B------:R-:W-:Y:S01]  /*2370*/  @!P1 IMAD.MOV R10, RZ, RZ, -R10 ;  /* 0x000000ffff0a9224 */ /* 0x000fe200078e0a0a */
[C---:B------:R-:W-:Y:S02]  /*2380*/  SEL R83, R3.reuse, R78, !P0 ;  /* 0x0000004e03537207 */ /* 0x040fe40004000000 */
[----:B------:R-:W-:Y:S01]  /*2390*/  @!P3 IMAD.MOV R8, RZ, RZ, -R8 ;  /* 0x000000ffff08b224 */ /* 0x000fe200078e0a08 */
[----:B------:R-:W-:-:S02]  /*23a0*/  SEL R49, R3, R76, !P0 ;  /* 0x0000004c03317207 */ /* 0x000fc40004000000 */
[C---:B------:R-:W-:Y:S02]  /*23b0*/  SEL R81, R3.reuse, R74, !P0 ;  /* 0x0000004a03517207 */ /* 0x040fe40004000000 */
[C---:B------:R-:W-:Y:S02]  /*23c0*/  SEL R47, R3.reuse, R72, !P0 ;  /* 0x00000048032f7207 */ /* 0x040fe40004000000 */
[C---:B------:R-:W-:Y:S02]  /*23d0*/  SEL R79, R3.reuse, R70, !P0 ;  /* 0x00000046034f7207 */ /* 0x040fe40004000000 */
[----:B------:R-:W-:Y:S01]  /*23e0*/  SEL R45, R3, R68, !P0 ;  /* 0x00000044032d7207 */ /* 0x000fe20004000000 */
[----:B-1----:R-:W-:Y:S01]  /*23f0*/  IMAD R51, R51, R0, RZ ;  /* 0x0000000033337224 */ /* 0x002fe200078e02ff */
[----:B------:R-:W-:Y:S01]  /*2400*/  SEL R77, R3, R66, !P0 ;  /* 0x00000042034d7207 */ /* 0x000fe20004000000 */
[----:B------:R-:W-:Y:S01]  /*2410*/  IMAD R49, R49, R0, RZ ;  /* 0x0000000031317224 */ /* 0x000fe200078e02ff */
[----:B------:R-:W-:Y:S01]  /*2420*/  SEL R43, R3, R64, !P0 ;  /* 0x00000040032b7207 */ /* 0x000fe20004000000 */
[----:B------:R-:W-:Y:S01]  /*2430*/  IMAD R47, R47, R0, RZ ;  /* 0x000000002f2f7224 */ /* 0x000fe200078e02ff */
[----:B------:R-:W-:Y:S01]  /*2440*/  SEL R75, R3, R62, !P0 ;  /* 0x0000003e034b7207 */ /* 0x000fe20004000000 */
[----:B------:R-:W-:Y:S01]  /*2450*/  IMAD R45, R45, R0, RZ ;  /* 0x000000002d2d7224 */ /* 0x000fe200078e02ff */
[----:B------:R-:W-:Y:S01]  /*2460*/  SEL R41, R3, R60, !P0 ;  /* 0x0000003c03297207 */ /* 0x000fe20004000000 */
[----:B------:R-:W-:Y:S01]  /*2470*/  IMAD R43, R43, R0, RZ ;  /* 0x000000002b2b7224 */ /* 0x000fe200078e02ff */
[----:B------:R-:W-:-:S02]  /*2480*/  SEL R73, R3, R58, !P0 ;  /* 0x0000003a03497207 */ /* 0x000fc40004000000 */
[----:B------:R-:W-:Y:S01]  /*2490*/  SEL R39, R3, R56, !P0 ;  /* 0x0000003803277207 */ /* 0x000fe20004000000 */
[----:B------:R-:W-:Y:S01]  /*24a0*/  IMAD R41, R41, R0, RZ ;  /* 0x0000000029297224 */ /* 0x000fe200078e02ff */
[C---:B------:R-:W-:Y:S02]  /*24b0*/  SEL R71, R3.reuse, R54, !P0 ;  /* 0x0000003603477207 */ /* 0x040fe40004000000 */
        /* <DEDUP_REMOVED lines=31> */
[----:B0-----:R-:W-:Y:S01]  /*26b0*/  IMAD R3, R6, UR5, RZ ;  /* 0x0000000506037c24 */ /* 0x001fe2000f8e02ff */
[----:B---3--:R-:W-:Y:S01]  /*26c0*/  LEA R54, P6, R52, R4, 0x1 ;  /* 0x0000000434367211 */ /* 0x008fe200078c08ff */
[-C--:B------:R-:W-:Y:S01]  /*26d0*/  IMAD R15, R15, R0.reuse, RZ ;  /* 0x000000000f0f7224 */ /* 0x080fe200078e02ff */
[----:B------:R-:W-:Y:S01]  /*26e0*/  LOP3.LUT R82, R125, 0x2, RZ, 0xfc, !PT ;  /* 0x000000027d527812 */ /* 0x000fe200078efcff */
[-C--:B------:R-:W-:Y:S01]  /*26f0*/  IMAD R14, R63, R0.reuse, RZ ;  /* 0x000000003f0e7224 */ /* 0x080fe200078e02ff */
[----:B------:R-:W-:Y:S01]  /*2700*/  LOP3.LUT R80, R125, 0x5e, RZ, 0xfc, !PT ;  /* 0x0000005e7d507812 */ /* 0x000fe200078efcff */
[-C--:B------:R-:W-:Y:S01]  /*2710*/  IMAD R13, R13, R0.reuse, RZ ;  /* 0x000000000d0d7224 */ /* 0x080fe200078e02ff */
[----:B------:R0:W-:Y:S01]  /*2720*/  STL [R1+0x14c], R54 ;  /* 0x00014c3601007387 */ /* 0x0001e20000100800 */
[-C--:B------:R-:W-:Y:S01]  /*2730*/  IMAD R12, R61, R0.reuse, RZ ;  /* 0x000000003d0c7224 */ /* 0x080fe200078e02ff */
[----:B------:R-:W-:Y:S01]  /*2740*/  LOP3.LUT R76, R125, 0x5a, RZ, 0xfc, !PT ;  /* 0x0000005a7d4c7812 */ /* 0x000fe200078efcff */
[-C--:B------:R-:W-:Y:S01]  /*2750*/  IMAD R11, R11, R0.reuse, RZ ;  /* 0x000000000b0b7224 */ /* 0x080fe200078e02ff */
[----:B------:R-:W-:Y:S01]  /*2760*/  LOP3.LUT R78, R125, 0x58, RZ, 0xfc, !PT ;  /* 0x000000587d4e7812 */ /* 0x000fe200078efcff */
[-C--:B------:R-:W-:Y:S01]  /*2770*/  IMAD R10, R59, R0.reuse, RZ ;  /* 0x000000003b0a7224 */ /* 0x080fe200078e02ff */
[----:B------:R-:W-:Y:S01]  /*2780*/  USHF.R.S32.HI UR5, URZ, 0x1f, UR4 ;  /* 0x0000001fff057899 */ /* 0x000fe20008011404 */
[-C--:B------:R-:W-:Y:S01]  /*2790*/  IMAD R9, R9, R0.reuse, RZ ;  /* 0x0000000009097224 */ /* 0x080fe200078e02ff */
[----:B--2---:R-:W-:Y:S01]  /*27a0*/  LEA R2, P0, R3, UR10, 0x1 ;  /* 0x0000000a03027c11 */ /* 0x004fe2000f8008ff */
[----:B------:R-:W-:Y:S01]  /*27b0*/  IMAD R8, R57, R0, RZ ;  /* 0x0000000039087224 */ /* 0x000fe200078e02ff */
[----:B0-----:R-:W-:Y:S01]  /*27c0*/  LEA R54, P3, R49, R4, 0x1 ;  /* 0x0000000431367211 */ /* 0x001fe200078608ff */
[-C--:B------:R-:W-:Y:S01]  /*27d0*/  IMAD R7, R7, R0.reuse, RZ ;  /* 0x0000000007077224 */ /* 0x080fe200078e02ff */
[----:B------:R-:W-:Y:S01]  /*27e0*/  ULEA.HI UR5, UR5, UR4, URZ, 0x7 ;  /* 0x0000000405057291 */ /* 0x000fe2000f8f38ff */
[----:B------:R-:W-:Y:S01]  /*27f0*/  IMAD R6, R55, R0, RZ ;  /* 0x0000000037067224 */ /* 0x000fe200078e02ff */
[----:B------:R-:W-:Y:S01]  /*2800*/  LEA R55, P2, R50, R4, 0x1 ;  /* 0x0000000432377211 */ /* 0x000fe200078408ff */
[----:B------:R-:W-:Y:S01]  /*2810*/  IMAD R0, R53, R0, RZ ;  /* 0x0000000035007224 */ /* 0x000fe200078e02ff */
[----:B------:R-:W-:-:S02]  /*2820*/  LEA R53, P1, R51, R4, 0x1 ;  /* 0x0000000433357211 */ /* 0x000fc400078208ff */
[----:B------:R-:W-:Y:S02]  /*2830*/  CS2R R56, SRZ ;  /* 0x0000000000387805 */ /* 0x000fe4000001ff00 */
[----:B------:R-:W-:Y:S02]  /*2840*/  LEA.HI.X.SX32 R50, R50, R5, 0x1, P2 ;  /* 0x0000000532327211 */ /* 0x000fe400010f0eff */
[----:B------:R-:W-:Y:S02]  /*2850*/  CS2R R58, SRZ ;  /* 0x00000000003a7805 */ /* 0x000fe4000001ff00 */
[----:B------:R-:W-:Y:S01]  /*2860*/  LEA.HI.X.SX32 R3, R3, UR11, 0x1, P0 ;  /* 0x0000000b03037c11 */ /* 0x000fe200080f0eff */
[----:B------:R0:W-:Y:S01]  /*2870*/  STL [R1+0x138], R53 ;  /* 0x0001383501007387 */ /* 0x0001e20000100800 */
[----:B------:R-:W1:Y:S03]  /*2880*/  LDCU UR10, c[0x0][0x3ac] ;  /* 0x00007580ff0a77ac */ /* 0x000e660008000800 */
[----:B------:R2:W-:Y:S01]  /*2890*/  STL [R1+0x140], R55 ;  /* 0x0001403701007387 */ /* 0x0005e20000100800 */
[----:B------:R-:W-:-:S03]  /*28a0*/  USHF.R.S32.HI UR5, URZ, 0x7, UR5 ;  /* 0x00000007ff057899 */ /* 0x000fc60008011405 */
[----:B------:R3:W-:Y:S01]  /*28b0*/  STL [R1+0x128], R54 ;  /* 0x0001283601007387 */ /* 0x0007e20000100800 */
[-C--:B0-----:R-:W-:Y:S02]  /*28c0*/  LEA R53, P4, R48, R4.reuse, 0x1 ;  /* 0x0000000430357211 */ /* 0x081fe400078808ff */
[----:B--2---:R-:W-:-:S03]  /*28d0*/  LEA R55, P5, R47, R4, 0x1 ;  /* 0x000000042f377211 */ /* 0x004fc600078a08ff */
[----:B------:R0:W-:Y:S01]  /*28e0*/  STL [R1+0x134], R53 ;  /* 0x0001343501007387 */ /* 0x0001e20000100800 */
[----:B---3--:R-:W-:-:S03]  /*28f0*/  LEA.HI.X.SX32 R54, R52, R5, 0x1, P6 ;  /* 0x0000000534367211 */ /* 0x008fc600030f0eff */
[----:B------:R-:W-:Y:S01]  /*2900*/  STL [R1+0x110], R55 ;  /* 0x0001103701007387 */ /* 0x000fe20000100800 */
[-C--:B------:R-:W-:Y:S02]  /*2910*/  LEA.HI.X.SX32 R52, R51, R5.reuse, 0x1, P1 ;  /* 0x0000000533347211 */ /* 0x080fe400008f0eff */
[-C--:B------:R-:W-:Y:S01]  /*2920*/  LEA R51, P1, R45, R4.reuse, 0x1 ;  /* 0x000000042d337211 */ /* 0x080fe200078208ff */
[----:B------:R2:W-:Y:S01]  /*2930*/  STL [R1+0x148], R54 ;  /* 0x0001483601007387 */ /* 0x0005e20000100800 */
[----:B------:R-:W-:Y:S02]  /*2940*/  LEA.HI.X.SX32 R47, R47, R5, 0x1, P5 ;  /* 0x000000052f2f7211 */ /* 0x000fe400028f0eff */
[----:B0-----:R-:W-:-:S05]  /*2950*/  LEA R53, P6, R46, R4, 0x1 ;  /* 0x000000042e357211 */ /* 0x001fca00078c08ff */
[----:B------:R-:W-:Y:S01]  /*2960*/  STL [R1+0x120], R53 ;  /* 0x0001203501007387 */ /* 0x000fe20000100800 */
[----:B--2---:R-:W-:-:S03]  /*2970*/  CS2R R54, SRZ ;  /* 0x0000000000367805 */ /* 0x004fc6000001ff00 */
[----:B------:R0:W-:Y:S04]  /*2980*/  STL [R1+0x124], R52 ;  /* 0x0001243401007387 */ /* 0x0001e80000100800 */
[----:B------:R2:W-:Y:S04]  /*2990*/  STL [R1+0x13c], R51 ;  /* 0x00013c3301007387 */ /* 0x0005e80000100800 */
[----:B------:R3:W-:Y:S01]  /*29a0*/  STL [R1+0x130], R50 ;  /* 0x0001303201007387 */ /* 0x0007e20000100800 */
[----:B0-----:R-:W-:Y:S02]  /*29b0*/  LEA R52, P2, R44, R4, 0x1 ;  /* 0x000000042c347211 */ /* 0x001fe400078408ff */
[----:B--2---:R-:W-:-:S03]  /*29c0*/  LEA.HI.X.SX32 R51, R49, R5, 0x1, P3 ;  /* 0x0000000531337211 */ /* 0x004fc600018f0eff */
[----:B------:R0:W-:Y:S01]  /*29d0*/  STL [R1+0xe0], R52 ;  /* 0x0000e03401007387 */ /* 0x0001e20000100800 */
[-C--:B------:R-:W-:Y:S02]  /*29e0*/  LEA.HI.X.SX32 R49, R48, R5.reuse, 0x1, P4 ;  /* 0x0000000530317211 */ /* 0x080fe400020f0eff */
[-C--:B---3--:R-:W-:Y:S01]  /*29f0*/  LEA R50, P3, R43, R4.reuse, 0x1 ;  /* 0x000000042b327211 */ /* 0x088fe200078608ff */
[----:B------:R-:W-:Y:S01]  /*2a00*/  STL [R1+0x118], R51 ;  /* 0x0001183301007387 */ /* 0x000fe20000100800 */
[----:B------:R-:W-:Y:S02]  /*2a10*/  LEA R48, P4, R42, R4, 0x1 ;  /* 0x000000042a307211 */ /* 0x000fe400078808ff */
[----:B------:R-:W-:Y:S01]  /*2a20*/  LEA.HI.X.SX32 R44, R44, R5, 0x1, P2 ;  /* 0x000000052c2c7211 */ /* 0x000fe200010f0eff */
[----:B------:R2:W-:Y:S01]  /*2a30*/  STL [R1+0xf8], R50 ;  /* 0x0000f83201007387 */ /* 0x0005e20000100800 */
[----:B0-----:R-:W-:-:S03]  /*2a40*/  CS2R R52, SRZ ;  /* 0x0000000000347805 */ /* 0x001fc6000001ff00 */
[----:B------:R0:W-:Y:S04]  /*2a50*/  STL [R1+0x11c], R49 ;  /* 0x00011c3101007387 */ /* 0x0001e80000100800 */
[----:B------:R3:W-:Y:S01]  /*2a60*/  STL [R1+0xec], R48 ;  /* 0x0000ec3001007387 */ /* 0x0007e20000100800 */
[----:B--2---:R-:W-:-:S03]  /*2a70*/  CS2R R50, SRZ ;  /* 0x0000000000327805 */ /* 0x004fc6000001ff00 */
[----:B------:R2:W-:Y:S01]  /*2a80*/  STL [R1+0x10c], R47 ;  /* 0x00010c2f01007387 */ /* 0x0005e20000100800 */
[----:B0-----:R-:W-:Y:S02]  /*2a90*/  LEA R49, P5, R41, R4, 0x1 ;  /* 0x0000000429317211 */ /* 0x001fe400078a08ff */
[----:B---3--:R-:W-:-:S03]  /*2aa0*/  LEA.HI.X.SX32 R48, R46, R5, 0x1, P6 ;  /* 0x000000052e307211 */ /* 0x008fc600030f0eff */
[----:B------:R-:W-:Y:S01]  /*2ab0*/  STL [R1+0xf4], R49 ;  /* 0x0000f43101007387 */ /* 0x000fe20000100800 */
[-C--:B------:R-:W-:Y:S02]  /*2ac0*/  LEA.HI.X.SX32 R46, R45, R5.reuse, 0x1, P1 ;  /* 0x000000052d2e7211 */ /* 0x080fe400008f0eff */
[-C--:B--2---:R-:W-:Y:S01]  /*2ad0*/  LEA R47, P6, R40, R4.reuse, 0x1 ;  /* 0x00000004282f7211 */ /* 0x084fe200078c08ff */
[----:B------:R0:W-:Y:S01]  /*2ae0*/  STL [R1+0x114], R48 ;  /* 0x0001143001007387 */ /* 0x0001e20000100800 */
[----:B------:R-:W-:Y:S02]  /*2af0*/  LEA R45, P1, R39, R4, 0x1 ;  /* 0x00000004272d7211 */ /* 0x000fe400078208ff */
[----:B------:R-:W-:Y:S01]  /*2b00*/  LEA.HI.X.SX32 R41, R41, R5, 0x1, P5 ;  /* 0x0000000529297211 */ /* 0x000fe200028f0eff */
[----:B------:R-:W-:Y:S04]  /*2b10*/  STL [R1+0xd4], R47 ;  /* 0x0000d42f01007387 */ /* 0x000fe80000100800 */
[----:B------:R2:W-:Y:S01]  /*2b20*/  STL [R1+0x12c], R46 ;  /* 0x00012c2e01007387 */ /* 0x0005e20000100800 */
[----:B0-----:R-:W-:-:S03]  /*2b30*/  CS2R R48, SRZ ;  /* 0x0000000000307805 */ /* 0x001fc6000001ff00 */
[----:B------:R0:W-:Y:S04]  /*2b40*/  STL [R1+0xcc], R45 ;  /* 0x0000cc2d01007387 */ /* 0x0001e80000100800 */
[----:B------:R3:W-:Y:S01]  /*2b50*/  STL [R1+0xd8], R44 ;  /* 0x0000d82c01007387 */ /* 0x0007e20000100800 */
[----:B--2---:R-:W-:Y:S02]  /*2b60*/  LEA R46, P2, R38, R4, 0x1 ;  /* 0x00000004262e7211 */ /* 0x004fe400078408ff */
[----:B0-----:R-:W-:-:S03]  /*2b70*/  LEA.HI.X.SX32 R45, R43, R5, 0x1, P3 ;  /* 0x000000052b2d7211 */ /* 0x001fc600018f0eff */
[----:B------:R-:W-:Y:S01]  /*2b80*/  STL [R1+0xc0], R46 ;  /* 0x0000c02e01007387 */ /* 0x000fe20000100800 */
[-C--:B------:R-:W-:Y:S02]  /*2b90*/  LEA.HI.X.SX32 R43, R42, R5.reuse, 0x1, P4 ;  /* 0x000000052a2b7211 */ /* 0x080fe400020f0eff */
[-C--:B---3--:R-:W-:Y:S01]  /*2ba0*/  LEA R44, P3, R37, R4.reuse, 0x1 ;  /* 0x00000004252c7211 */ /* 0x088fe200078608ff */
[----:B------:R-:W-:Y:S01]  /*2bb0*/  STL [R1+0xdc], R45 ;  /* 0x0000dc2d01007387 */ /* 0x000fe20000100800 */
[-C--:B------:R-:W-:Y:S02]  /*2bc0*/  LEA R42, P4, R36, R4.reuse, 0x1 ;  /* 0x00000004242a7211 */ /* 0x080fe400078808ff */
[----:B------:R-:W-:Y:S01]  /*2bd0*/  LEA.HI.X.SX32 R38, R38, R5, 0x1, P2 ;  /* 0x0000000526267211 */ /* 0x000fe200010f0eff */
[----:B------:R-:W-:Y:S04]  /*2be0*/  STL [R1+0xbc], R44 ;  /* 0x0000bc2c01007387 */ /* 0x000fe80000100800 */
[----:B------:R0:W-:Y:S04]  /*2bf0*/  STL [R1+0xe8], R43 ;  /* 0x0000e82b01007387 */ /* 0x0001e80000100800 */
[----:B------:R2:W-:Y:S04]  /*2c00*/  STL [R1+0xb4], R42 ;  /* 0x0000b42a01007387 */ /* 0x0005e80000100800 */
[----:B------:R3:W-:Y:S01]  /*2c10*/  STL [R1+0xf0], R41 ;  /* 0x0000f02901007387 */ /* 0x0007e20000100800 */
[----:B0-----:R-:W-:-:S02]  /*2c20*/  LEA R43, P5, R35, R4, 0x1 ;  /* 0x00000004232b7211 */ /* 0x001fc400078a08ff */
[----:B--2---:R-:W-:-:S03]  /*2c30*/  LEA.HI.X.SX32 R42, R40, R5, 0x1, P6 ;  /* 0x00000005282a7211 */ /* 0x004fc600030f0eff */
[----:B------:R-:W-:Y:S01]  /*2c40*/  STL [R1+0x8], R43 ;  /* 0x0000082b01007387 */ /* 0x000fe20000100800 */
[-C--:B------:R-:W-:Y:S02]  /*2c50*/  LEA.HI.X.SX32 R40, R39, R5.reuse, 0x1, P1 ;  /* 0x0000000527287211 */ /* 0x080fe400008f0eff */
[-C--:B---3--:R-:W-:Y:S01]  /*2c60*/  LEA R41, P6, R34, R4.reuse, 0x1 ;  /* 0x0000000422297211 */ /* 0x088fe200078c08ff */
[----:B------:R0:W-:Y:S01]  /*2c70*/  STL [R1+0xd0], R42 ;  /* 0x0000d02a01007387 */ /* 0x0001e20000100800 */
[----:B------:R-:W-:Y:S02]  /*2c80*/  LEA R39, P1, R17, R4, 0x1 ;  /* 0x0000000411277211 */ /* 0x000fe400078208ff */
[----:B------:R-:W-:Y:S01]  /*2c90*/  LEA.HI.X.SX32 R35, R35, R5, 0x1, P5 ;  /* 0x0000000523237211 */ /* 0x000fe200028f0eff */
[----:B------:R-:W-:Y:S04]  /*2ca0*/  STL [R1+0x10], R41 ;  /* 0x0000102901007387 */ /* 0x000fe80000100800 */
[----:B------:R2:W-:Y:S01]  /*2cb0*/  STL [R1+0xc8], R40 ;  /* 0x0000c82801007387 */ /* 0x0005e20000100800 */
[----:B0-----:R-:W-:-:S03]  /*2cc0*/  CS2R R42, SRZ ;  /* 0x00000000002a7805 */ /* 0x001fc6000001ff00 */
[----:B------:R0:W-:Y:S04]  /*2cd0*/  STL [R1+0x9c], R39 ;  /* 0x00009c2701007387 */ /* 0x0001e80000100800 */
[----:B------:R3:W-:Y:S01]  /*2ce0*/  STL [R1], R38 ;  /* 0x0000002601007387 */ /* 0x0007e20000100800 */
[----:B--2---:R-:W-:Y:S02]  /*2cf0*/  LEA R40, P2, R16, R4, 0x1 ;  /* 0x0000000410287211 */ /* 0x004fe400078408ff */
[----:B0-----:R-:W-:-:S03]  /*2d00*/  LEA.HI.X.SX32 R39, R37, R5, 0x1, P3 ;  /* 0x0000000525277211 */ /* 0x001fc600018f0eff */
[----:B------:R0:W-:Y:S01]  /*2d10*/  STL [R1+0x18], R40 ;  /* 0x0000182801007387 */ /* 0x0001e20000100800 */
[-C--:B------:R-:W-:Y:S02]  /*2d20*/  LEA.HI.X.SX32 R37, R36, R5.reuse, 0x1, P4 ;  /* 0x0000000524257211 */ /* 0x080fe400020f0eff */
[-C--:B---3--:R-:W-:Y:S01]  /*2d30*/  LEA R38, P3, R15, R4.reuse, 0x1 ;  /* 0x000000040f267211 */ /* 0x088fe200078608ff */
[----:B------:R-:W-:Y:S01]  /*2d40*/  STL [R1+0xb8], R39 ;  /* 0x0000b82701007387 */ /* 0x000fe20000100800 */
[----:B------:R-:W-:Y:S02]  /*2d50*/  LEA R36, P4, R14, R4, 0x1 ;  /* 0x000000040e247211 */ /* 0x000fe400078808ff */
[----:B------:R-:W-:Y:S01]  /*2d60*/  LEA.HI.X.SX32 R16, R16, R5, 0x1, P2 ;  /* 0x0000000510107211 */ /* 0x000fe200010f0eff */
[----:B------:R-:W-:Y:S01]  /*2d70*/  STL [R1+0x28], R38 ;  /* 0x0000282601007387 */ /* 0x000fe20000100800 */
[----:B0-----:R-:W-:-:S03]  /*2d80*/  CS2R R40, SRZ ;  /* 0x0000000000287805 */ /* 0x001fc6000001ff00 */
[----:B------:R0:W-:Y:S04]  /*2d90*/  STL [R1+0xb0], R37 ;  /* 0x0000b02501007387 */ /* 0x0001e80000100800 */
[----:B------:R2:W-:Y:S04]  /*2da0*/  STL [R1+0x84], R36 ;  /* 0x0000842401007387 */ /* 0x0005e80000100800 */
[----:B------:R3:W-:Y:S01]  /*2db0*/  STL [R1+0x4], R35 ;  /* 0x0000042301007387 */ /* 0x0007e20000100800 */
[----:B0-----:R-:W-:Y:S02]  /*2dc0*/  LEA R37, P5, R13, R4, 0x1 ;  /* 0x000000040d257211 */ /* 0x001fe400078a08ff */
[----:B--2---:R-:W-:-:S03]  /*2dd0*/  LEA.HI.X.SX32 R36, R34, R5, 0x1, P6 ;  /* 0x0000000522247211 */ /* 0x004fc600030f0eff */
        /* <DEDUP_REMOVED lines=15> */
[----:B------:R-:W-:Y:S01]  /*2ed0*/  STL [R1+0x24], R17 ;  /* 0x0000241101007387 */ /* 0x000fe20000100800 */
[----:B------:R-:W-:Y:S02]  /*2ee0*/  LEA R14, P4, R8, R4, 0x1 ;  /* 0x00000004080e7211 */ /* 0x000fe400078808ff */
[-C--:B------:R-:W-:Y:S01]  /*2ef0*/  LEA.HI.X.SX32 R10, R10, R5.reuse, 0x1, P2 ;  /* 0x000000050a0a7211 */ /* 0x080fe200010f0eff */
[----:B------:R0:W-:Y:S01]  /*2f00*/  STL [R1+0x50], R16 ;  /* 0x0000501001007387 */ /* 0x0001e20000100800 */
[----:B------:R-:W-:-:S03]  /*2f10*/  LEA.HI.X.SX32 R8, R8, R5, 0x1, P4 ;  /* 0x0000000508087211 */ /* 0x000fc600020f0eff */
[----:B------:R2:W-:Y:S04]  /*2f20*/  STL [R1+0x80], R15 ;  /* 0x0000800f01007387 */ /* 0x0005e80000100800 */
[----:B------:R3:W-:Y:S01]  /*2f30*/  STL [R1+0x5c], R14 ;  /* 0x00005c0e01007387 */ /* 0x0007e20000100800 */
[----:B0-----:R-:W-:-:S03]  /*2f40*/  CS2R R16, SRZ ;  /* 0x0000000000107805 */ /* 0x001fc6000001ff00 */
[----:B------:R0:W-:Y:S01]  /*2f50*/  STL [R1+0x1c], R13 ;  /* 0x00001c0d01007387 */ /* 0x0001e20000100800 */
[----:B--2---:R-:W-:Y:S02]  /*2f60*/  LEA R15, P5, R7, R4, 0x1 ;  /* 0x00000004070f7211 */ /* 0x004fe400078a08ff */
[----:B---3--:R-:W-:-:S03]  /*2f70*/  LEA.HI.X.SX32 R14, R12, R5, 0x1, P6 ;  /* 0x000000050c0e7211 */ /* 0x008fc600030f0eff */
[----:B------:R-:W-:Y:S01]  /*2f80*/  STL [R1+0x100], R15 ;  /* 0x0001000f01007387 */ /* 0x000fe20000100800 */
[-C--:B------:R-:W-:Y:S02]  /*2f90*/  LEA.HI.X.SX32 R12, R11, R5.reuse, 0x1, P1 ;  /* 0x000000050b0c7211 */ /* 0x080fe400008f0eff */
[-C--:B0-----:R-:W-:Y:S01]  /*2fa0*/  LEA R13, P6, R6, R4.reuse, 0x1 ;  /* 0x00000004060d7211 */ /* 0x081fe200078c08ff */
[----:B------:R0:W-:Y:S01]  /*2fb0*/  STL [R1+0x34], R14 ;  /* 0x0000340e01007387 */ /* 0x0001e20000100800 */
[C---:B------:R-:W-:Y:S02]  /*2fc0*/  LEA R11, P1, R0.reuse, R4, 0x1 ;  /* 0x00000004000b7211 */ /* 0x040fe400078208ff */
[-C--:B------:R-:W-:Y:S01]  /*2fd0*/  LEA.HI.X.SX32 R4, R9, R5.reuse, 0x1, P3 ;  /* 0x0000000509047211 */ /* 0x080fe200018f0eff */
[----:B------:R-:W-:Y:S01]  /*2fe0*/  STL [R1+0x44], R13 ;  /* 0x0000440d01007387 */ /* 0x000fe20000100800 */
[-C--:B------:R-:W-:Y:S02]  /*2ff0*/  LEA.HI.X.SX32 R7, R7, R5.reuse, 0x1, P5 ;  /* 0x0000000507077211 */ /* 0x080fe400028f0eff */
[----:B------:R-:W-:Y:S01]  /*3000*/  LEA.HI.X.SX32 R0, R0, R5, 0x1, P1 ;  /* 0x0000000500007211 */ /* 0x000fe200008f0eff */
[----:B------:R2:W-:Y:S01]  /*3010*/  STL [R1+0x68], R12 ;  /* 0x0000680c01007387 */ /* 0x0005e20000100800 */
[----:B0-----:R-:W-:-:S03]  /*3020*/  CS2R R14, SRZ ;  /* 0x00000000000e7805 */ /* 0x001fc6000001ff00 */
[----:B------:R-:W-:Y:S04]  /*3030*/  STL [R1+0x108], R11 ;  /* 0x0001080b01007387 */ /* 0x000fe80000100800 */
[----:B------:R0:W-:Y:S01]  /*3040*/  STL [R1+0x2c], R10 ;  /* 0x00002c0a01007387 */ /* 0x0001e20000100800 */
[----:B--2---:R-:W-:-:S03]  /*3050*/  CS2R R12, SRZ ;  /* 0x00000000000c7805 */ /* 0x004fc6000001ff00 */
[----:B------:R2:W-:Y:S04]  /*3060*/  STL [R1+0x3c], R4 ;  /* 0x00003c0401007387 */ /* 0x0005e80000100800 */
[----:B------:R3:W-:Y:S01]  /*3070*/  STL [R1+0x58], R8 ;  /* 0x0000580801007387 */ /* 0x0007e20000100800 */
[----:B0-----:R-:W-:-:S03]  /*3080*/  CS2R R10, SRZ ;  /* 0x00000000000a7805 */ /* 0x001fc6000001ff00 */
[----:B------:R0:W-:Y:S01]  /*3090*/  STL [R1+0x54], R7 ;  /* 0x0000540701007387 */ /* 0x0001e20000100800 */
[----:B--2---:R-:W-:Y:S02]  /*30a0*/  LEA.HI.X.SX32 R4, R6, R5, 0x1, P6 ;  /* 0x0000000506047211 */ /* 0x004fe400030f0eff */
[----:B---3--:R-:W-:-:S03]  /*30b0*/  CS2R R8, SRZ ;  /* 0x0000000000087805 */ /* 0x008fc6000001ff00 */
[----:B------:R2:W-:Y:S01]  /*30c0*/  STL [R1+0x40], R4 ;  /* 0x0000400401007387 */ /* 0x0005e20000100800 */
[----:B0-----:R-:W-:-:S03]  /*30d0*/  CS2R R6, SRZ ;  /* 0x0000000000067805 */ /* 0x001fc6000001ff00 */
[----:B------:R0:W-:Y:S01]  /*30e0*/  STL [R1+0x104], R0 ;  /* 0x0001040001007387 */ /* 0x0001e20000100800 */
[----:B--2---:R-:W-:Y:S01]  /*30f0*/  IMAD.SHL.U32 R4, R88, 0x100, RZ ;  /* 0x0000010058047824 */ /* 0x004fe200078e00ff */
[----:B------:R-:W-:Y:S01]  /*3100*/  CS2R R88, SRZ ;  /* 0x0000000000587805 */ /* 0x000fe2000001ff00 */
[----:B0-----:R-:W0:Y:S03]  /*3110*/  LDC R0, c[0x0][0x3a8] ;  /* 0x0000ea00ff007b82 */ /* 0x001e260000000800 */
[----:B------:R2:W-:Y:S02]  /*3120*/  STL [R1+0x15c], R4 ;  /* 0x00015c0401007387 */ /* 0x0005e40000100800 */
[----:B--2---:R-:W-:Y:S01]  /*3130*/  CS2R R4, SRZ ;  /* 0x0000000000047805 */ /* 0x004fe2000001ff00 */
[-C--:B0-----:R-:W-:Y:S01]  /*3140*/  IMAD R34, R25, R0.reuse, RZ ;  /* 0x0000000019227224 */ /* 0x081fe200078e02ff */
[----:B------:R-:W-:Y:S01]  /*3150*/  CS2R R34, SRZ ;  /* 0x0000000000227805 */ /* 0x000fe2000001ff00 */
[----:B------:R-:W-:-:S02]  /*3160*/  IMAD R25, R24, R0, RZ ;  /* 0x0000000018197224 */ /* 0x000fc400078e02ff */
[-C--:B------:R-:W-:Y:S01]  /*3170*/  IMAD R24, R23, R0.reuse, RZ ;  /* 0x0000000017187224 */ /* 0x080fe200078e02ff */
[----:B------:R-:W-:Y:S01]  /*3180*/  CS2R R24, SRZ ;  /* 0x0000000000187805 */ /* 0x000fe2000001ff00 */
[-C--:B------:R-:W-:Y:S02]  /*3190*/  IMAD R23, R22, R0.reuse, RZ ;  /* 0x0000000016177224 */ /* 0x080fe400078e02ff */
[-C--:B------:R-:W-:Y:S01]  /*31a0*/  IMAD R22, R21, R0.reuse, RZ ;  /* 0x0000000015167224 */ /* 0x080fe200078e02ff */
[----:B------:R-:W-:Y:S01]  /*31b0*/  CS2R R22, SRZ ;  /* 0x0000000000167805 */ /* 0x000fe2000001ff00 */
[-C--:B------:R-:W-:Y:S02]  /*31c0*/  IMAD R21, R20, R0.reuse, RZ ;  /* 0x0000000014157224 */ /* 0x080fe400078e02ff */
[-C--:B------:R-:W-:Y:S02]  /*31d0*/  IMAD R20, R18, R0.reuse, RZ ;  /* 0x0000000012147224 */ /* 0x080fe400078e02ff */
[----:B------:R-:W-:-:S02]  /*31e0*/  IMAD R18, R26, R0, RZ ;  /* 0x000000001a127224 */ /* 0x000fc400078e02ff */
[-C--:B------:R-:W-:Y:S02]  /*31f0*/  IMAD R18, R29, R0.reuse, RZ ;  /* 0x000000001d127224 */ /* 0x080fe400078e02ff */
[-C--:B------:R-:W-:Y:S02]  /*3200*/  IMAD R18, R31, R0.reuse, RZ ;  /* 0x000000001f127224 */ /* 0x080fe400078e02ff */
[-C--:B------:R-:W-:Y:S02]  /*3210*/  IMAD R19, R19, R0.reuse, RZ ;  /* 0x0000000013137224 */ /* 0x080fe400078e02ff */
[-C--:B------:R-:W-:Y:S01]  /*3220*/  IMAD R19, R27, R0.reuse, RZ ;  /* 0x000000001b137224 */ /* 0x080fe200078e02ff */
[----:B------:R0:W-:Y:S01]  /*3230*/  STL [R1+0x154], R18 ;  /* 0x0001541201007387 */ /* 0x0001e20000100800 */
[-C--:B------:R-:W-:Y:S01]  /*3240*/  IMAD R19, R30, R0.reuse, RZ ;  /* 0x000000001e137224 */ /* 0x080fe200078e02ff */
[----:B------:R-:W-:Y:S01]  /*3250*/  CS2R R26, SRZ ;  /* 0x00000000001a7805 */ /* 0x000fe2000001ff00 */
[-C--:B------:R-:W-:Y:S01]  /*3260*/  IMAD R19, R33, R0.reuse, RZ ;  /* 0x0000000021137224 */ /* 0x080fe200078e02ff */
[----:B------:R-:W-:Y:S01]  /*3270*/  CS2R R30, SRZ ;  /* 0x00000000001e7805 */ /* 0x000fe2000001ff00 */
[-C--:B------:R-:W-:Y:S01]  /*3280*/  IMAD R20, R28, R0.reuse, RZ ;  /* 0x000000001c147224 */ /* 0x080fe200078e02ff */
[----:B------:R-:W-:Y:S01]  /*3290*/  CS2R R28, SRZ ;  /* 0x00000000001c7805 */ /* 0x000fe2000001ff00 */
[-C--:B------:R-:W-:Y:S01]  /*32a0*/  IMAD R20, R32, R0.reuse, RZ ;  /* 0x0000000020147224 */ /* 0x080fe200078e02ff */
[----:B------:R2:W-:Y:S01]  /*32b0*/  STL [R1+0x150], R19 ;  /* 0x0001501301007387 */ /* 0x0005e20000100800 */
[CC--:B------:R-:W-:Y:S01]  /*32c0*/  IMAD R20, R125.reuse, R0.reuse, RZ ;  /* 0x000000007d147224 */ /* 0x0c0fe200078e02ff */
[----:B------:R-:W-:Y:S01]  /*32d0*/  CS2R R32, SRZ ;  /* 0x0000000000207805 */ /* 0x000fe2000001ff00 */
[-C--:B0-----:R-:W-:Y:S01]  /*32e0*/  IMAD R18, R82, R0.reuse, RZ ;  /* 0x0000000052127224 */ /* 0x081fe200078e02ff */
[C---:B------:R-:W-:Y:S01]  /*32f0*/  LOP3.LUT R82, R125.reuse, 0x5c, RZ, 0xfc, !PT ;  /* 0x0000005c7d527812 */ /* 0x040fe200078efcff */
[----:B------:R-:W-:Y:S01]  /*3300*/  IMAD R20, R78, R0, RZ ;  /* 0x000000004e147224 */ /* 0x000fe200078e02ff */
[----:B------:R-:W-:-:S03]  /*3310*/  LOP3.LUT R78, R125, 0x50, RZ, 0xfc, !PT ;  /* 0x000000507d4e7812 */ /* 0x000fc600078efcff */
[-C--:B------:R-:W-:Y:S01]  /*3320*/  IMAD R18, R82, R0.reuse, RZ ;  /* 0x0000000052127224 */ /* 0x080fe200078e02ff */
[C---:B------:R-:W-:Y:S01]  /*3330*/  LOP3.LUT R82, R125.reuse, 0x54, RZ, 0xfc, !PT ;  /* 0x000000547d527812 */ /* 0x040fe200078efcff */
[-C--:B--2---:R-:W-:Y:S01]  /*3340*/  IMAD R19, R80, R0.reuse, RZ ;  /* 0x0000000050137224 */ /* 0x084fe200078e02ff */
[C---:B------:R-:W-:Y:S01]  /*3350*/  LOP3.LUT R80, R125.reuse, 0x56, RZ, 0xfc, !PT ;  /* 0x000000567d507812 */ /* 0x040fe200078efcff */
[-C--:B------:R-:W-:Y:S01]  /*3360*/  IMAD R20, R78, R0.reuse, RZ ;  /* 0x000000004e147224 */ /* 0x080fe200078e02ff */
[C---:B------:R-:W-:Y:S02]  /*3370*/  LOP3.LUT R78, R125.reuse, 0x48, RZ, 0xfc, !PT ;  /* 0x000000487d4e7812 */ /* 0x040fe400078efcff */
[----:B------:R0:W-:Y:S03]  /*3380*/  STL [R1+0x1a4], R19 ;  /* 0x0001a41301007387 */ /* 0x0001e60000100800 */
[-C--:B------:R-:W-:Y:S01]  /*3390*/  IMAD R20, R78, R0.reuse, RZ ;  /* 0x000000004e147224 */ /* 0x080fe200078e02ff */
[----:B------:R2:W-:Y:S01]  /*33a0*/  STL [R1+0x1a0], R18 ;  /* 0x0001a01201007387 */ /* 0x0005e20000100800 */
[C---:B------:R-:W-:Y:S01]  /*33b0*/  LOP3.LUT R78, R125.reuse, 0x40, RZ, 0xfc, !PT ;  /* 0x000000407d4e7812 */ /* 0x040fe200078efcff */
[-C--:B0-----:R-:W-:Y:S01]  /*33c0*/  IMAD R19, R80, R0.reuse, RZ ;  /* 0x0000000050137224 */ /* 0x081fe200078e02ff */
[C---:B------:R-:W-:Y:S01]  /*33d0*/  LOP3.LUT R80, R125.reuse, 0x4e, RZ, 0xfc, !PT ;  /* 0x0000004e7d507812 */ /* 0x040fe200078efcff */
[----:B--2---:R-:W-:Y:S01]  /*33e0*/  IMAD R18, R76, R0, RZ ;  /* 0x000000004c127224 */ /* 0x004fe200078e02ff */
[----:B------:R-:W-:-:S04]  /*33f0*/  LOP3.LUT R76, R125, 0x52, RZ, 0xfc, !PT ;  /* 0x000000527d4c7812 */ /* 0x000fc800078efcff */
[----:B------:R0:W-:Y:S04]  /*3400*/  STL [R1+0x19c], R18 ;  /* 0x00019c1201007387 */ /* 0x0001e80000100800 */
[----:B------:R2:W-:Y:S01]  /*3410*/  STL [R1+0x198], R19 ;  /* 0x0001981301007387 */ /* 0x0005e20000100800 */
[-C--:B0-----:R-:W-:Y:S01]  /*3420*/  IMAD R18, R82, R0.reuse, RZ ;  /* 0x0000000052127224 */ /* 0x081fe200078e02ff */
[C---:B------:R-:W-:Y:S01]  /*3430*/  LOP3.LUT R82, R125.reuse, 0x4c, RZ, 0xfc, !PT ;  /* 0x0000004c7d527812 */ /* 0x040fe200078efcff */
[-C--:B------:R-:W-:Y:S01]  /*3440*/  IMAD R18, R76, R0.reuse, RZ ;  /* 0x000000004c127224 */ /* 0x080fe200078e02ff */
[C---:B------:R-:W-:Y:S01]  /*3450*/  LOP3.LUT R76, R125.reuse, 0x4a, RZ, 0xfc, !PT ;  /* 0x0000004a7d4c7812 */ /* 0x040fe200078efcff */
[----:B--2---:R-:W-:Y:S01]  /*3460*/  IMAD R19, R80, R0, RZ ;  /* 0x0000000050137224 */ /* 0x004fe200078e02ff */
[----:B------:R-:W-:-:S02]  /*3470*/  LOP3.LUT R80, R125, 0x46, RZ, 0xfc, !PT ;  /* 0x000000467d507812 */ /* 0x000fc400078efcff */
        /* <DEDUP_REMOVED lines=9> */
[----:B------:R2:W-:Y:S04]  /*3510*/  STL [R1+0x188], R20 ;  /* 0x0001881401007387 */ /* 0x0005e80000100800 */
[----:B------:R3:W-:Y:S01]  /*3520*/  STL [R1+0x184], R19 ;  /* 0x0001841301007387 */ /* 0x0007e20000100800 */
[-C--:B0-----:R-:W-:Y:S01]  /*3530*/  IMAD R18, R82, R0.reuse, RZ ;  /* 0x0000000052127224 */ /* 0x081fe200078e02ff */
[----:B------:R-:W-:Y:S01]  /*3540*/  LOP3.LUT R82, R125, 0x3c, RZ, 0xfc, !PT ;  /* 0x0000003c7d527812 */ /* 0x000fe200078efcff */
[----:B--2---:R-:W-:-:S03]  /*3550*/  IMAD R20, R78, R0, RZ ;  /* 0x000000004e147224 */ /* 0x004fc600078e02ff */
[----:B------:R0:W-:Y:S01]  /*3560*/  STL [R1+0x180], R18 ;  /* 0x0001801201007387 */ /* 0x0001e20000100800 */
[C---:B------:R-:W-:Y:S01]  /*3570*/  LOP3.LUT R78, R125.reuse, 0x38, RZ, 0xfc, !PT ;  /* 0x000000387d4e7812 */ /* 0x040fe200078efcff */
[-C--:B---3--:R-:W-:Y:S01]  /*3580*/  IMAD R19, R80, R0.reuse, RZ ;  /* 0x0000000050137224 */ /* 0x088fe200078e02ff */
[C---:B------:R-:W-:Y:S01]  /*3590*/  LOP3.LUT R80, R125.reuse, 0x36, RZ, 0xfc, !PT ;  /* 0x000000367d507812 */ /* 0x040fe200078efcff */
[----:B0-----:R-:W-:Y:S01]  /*35a0*/  IMAD R18, R76, R0, RZ ;  /* 0x000000004c127224 */ /* 0x001fe200078e02ff */
[----:B------:R-:W-:-:S04]  /*35b0*/  LOP3.LUT R76, R125, 0x3a, RZ, 0xfc, !PT ;  /* 0x0000003a7d4c7812 */ /* 0x000fc800078efcff */
[----:B------:R0:W-:Y:S04]  /*35c0*/  STL [R1+0x17c], R18 ;  /* 0x00017c1201007387 */ /* 0x0001e80000100800 */
[----:B------:R2:W-:Y:S04]  /*35d0*/  STL [R1+0x178], R20 ;  /* 0x0001781401007387 */ /* 0x0005e80000100800 */
[----:B------:R3:W-:Y:S01]  /*35e0*/  STL [R1+0x174], R19 ;  /* 0x0001741301007387 */ /* 0x0007e20000100800 */
[-C--:B0-----:R-:W-:Y:S01]  /*35f0*/  IMAD R18, R82, R0.reuse, RZ ;  /* 0x0000000052127224 */ /* 0x081fe200078e02ff */
[----:B------:R-:W-:Y:S01]  /*3600*/  LOP3.LUT R82, R125, 0x34, RZ, 0xfc, !PT ;  /* 0x000000347d527812 */ /* 0x000fe200078efcff */
[----:B--2---:R-:W-:-:S03]  /*3610*/  IMAD R20, R76, R0, RZ ;  /* 0x000000004c147224 */ /* 0x004fc600078e02ff */
[----:B------:R0:W-:Y:S01]  /*3620*/  STL [R1+0x170], R18 ;  /* 0x0001701201007387 */ /* 0x0001e20000100800 */
[----:B---3--:R-:W-:-:S03]  /*3630*/  IMAD R19, R78, R0, RZ ;  /* 0x000000004e137224 */ /* 0x008fc600078e02ff */
[----:B------:R2:W-:Y:S01]  /*3640*/  STL [R1+0x16c], R20 ;  /* 0x00016c1401007387 */ /* 0x0005e20000100800 */
[-C--:B------:R-:W-:Y:S02]  /*3650*/  IMAD R19, R124, R0.reuse, RZ ;  /* 0x000000007c137224 */ /* 0x080fe400078e02ff */
[-C--:B0-----:R-:W-:Y:S02]  /*3660*/  IMAD R18, R80, R0.reuse, RZ ;  /* 0x0000000050127224 */ /* 0x081fe400078e02ff */
[----:B--2---:R-:W-:-:S03]  /*3670*/  IMAD R20, R82, R0, RZ ;  /* 0x0000000052147224 */ /* 0x004fc600078e02ff */
[----:B------:R0:W-:Y:S04]  /*3680*/  STL [R1+0x168], R18 ;  /* 0x0001681201007387 */ /* 0x0001e80000100800 */
[----:B------:R2:W-:Y:S04]  /*3690*/  STL [R1+0x164], R20 ;  /* 0x0001641401007387 */ /* 0x0005e80000100800 */
[----:B------:R3:W-:Y:S01]  /*36a0*/  STL [R1+0x160], R19 ;  /* 0x0001601301007387 */ /* 0x0007e20000100800 */
[-C--:B0-----:R-:W-:Y:S02]  /*36b0*/  IMAD R18, R123, R0.reuse, RZ ;  /* 0x000000007b127224 */ /* 0x081fe400078e02ff */
[----:B------:R-:W-:-:S02]  /*36c0*/  IMAD R18, R120, R0, RZ ;  /* 0x0000000078127224 */ /* 0x000fc400078e02ff */
[-C--:B--2---:R-:W-:Y:S02]  /*36d0*/  IMAD R20, R122, R0.reuse, RZ ;  /* 0x000000007a147224 */ /* 0x084fe400078e02ff */
[-C--:B------:R-:W-:Y:S02]  /*36e0*/  IMAD R20, R119, R0.reuse, RZ ;  /* 0x0000000077147224 */ /* 0x080fe400078e02ff */
[-C--:B---3--:R-:W-:Y:S02]  /*36f0*/  IMAD R19, R121, R0.reuse, RZ ;  /* 0x0000000079137224 */ /* 0x088fe400078e02ff */
[-C--:B------:R-:W-:Y:S02]  /*3700*/  IMAD R19, R118, R0.reuse, RZ ;  /* 0x0000000076137224 */ /* 0x080fe400078e02ff */
[-C--:B------:R-:W-:Y:S02]  /*3710*/  IMAD R18, R117, R0.reuse, RZ ;  /* 0x0000000075127224 */ /* 0x080fe400078e02ff */
[----:B------:R-:W-:-:S02]  /*3720*/  IMAD R20, R116, R0, RZ ;  /* 0x0000000074147224 */ /* 0x000fc400078e02ff */
[-C--:B------:R-:W-:Y:S02]  /*3730*/  IMAD R19, R115, R0.reuse, RZ ;  /* 0x0000000073137224 */ /* 0x080fe400078e02ff */
[-C--:B------:R-:W-:Y:S02]  /*3740*/  IMAD R18, R114, R0.reuse, RZ ;  /* 0x0000000072127224 */ /* 0x080fe400078e02ff */
[-C--:B------:R-:W-:Y:S02]  /*3750*/  IMAD R20, R113, R0.reuse, RZ ;  /* 0x0000000071147224 */ /* 0x080fe400078e02ff */
        /* <DEDUP_REMOVED lines=8> */
[-C--:B------:R-:W-:Y:S01]  /*37e0*/  IMAD R20, R100, R0.reuse, RZ ;  /* 0x0000000064147224 */ /* 0x080fe200078e02ff */
[----:B------:R-:W-:Y:S01]  /*37f0*/  CS2R R20, SRZ ;  /* 0x0000000000147805 */ /* 0x000fe2000001ff00 */
[----:B------:R-:W-:-:S02]  /*3800*/  IMAD R19, R87, R0, RZ ;  /* 0x0000000057137224 */ /* 0x000fc400078e02ff */
[-C--:B------:R-:W-:Y:S01]  /*3810*/  IMAD R18, R86, R0.reuse, RZ ;  /* 0x0000000056127224 */ /* 0x080fe200078e02ff */
[----:B------:R-:W-:Y:S01]  /*3820*/  CS2R R18, SRZ ;  /* 0x0000000000127805 */ /* 0x000fe2000001ff00 */
[----:B-1----:R-:W-:-:S07]  /*3830*/  IMAD R0, R84, R0, RZ ;  /* 0x0000000054007224 */ /* 0x002fce00078e02ff */
.L_x_2:
[----:B------:R-:W0:Y:S01]  /*3840*/  LDC R46, c[0x0][0x3a8] ;  /* 0x0000ea00ff2e7b82 */ /* 0x000e220000000800 */
[C---:B------:R-:W-:Y:S01]  /*3850*/  LOP3.LUT R36, R125.reuse, 0x4, RZ, 0xfc, !PT ;  /* 0x000000047d247812 */ /* 0x040fe200078efcff */
[----:B------:R1:W-:Y:S01]  /*3860*/  STL [R1+0x1fc], R20 ;  /* 0x0001fc1401007387 */ /* 0x0003e20000100800 */
[C---:B------:R-:W-:Y:S02]  /*3870*/  LOP3.LUT R0, R125.reuse, 0x6, RZ, 0xfc, !PT ;  /* 0x000000067d007812 */ /* 0x040fe400078efcff */
[----:B------:R-:W-:Y:S01]  /*3880*/  ISETP.GE.AND P2, PT, R36, UR7, PT ;  /* 0x0000000724007c0c */ /* 0x000fe2000bf46270 */
[----:B------:R-:W-:Y:S01]  /*3890*/  STL [R1+0x1f8], R21 ;  /* 0x0001f81501007387 */ /* 0x000fe20000100800 */
[----:B------:R-:W-:Y:S01]  /*38a0*/  ISETP.GE.AND P3, PT, R0, UR7, PT ;  /* 0x0000000700007c0c */ /* 0x000fe2000bf66270 */
[----:B------:R-:W2:Y:S01]  /*38b0*/  LDC R45, c[0x0][0x3a8] ;  /* 0x0000ea00ff2d7b82 */ /* 0x000ea20000000800 */
[C---:B------:R-:W-:Y:S01]  /*38c0*/  LOP3.LUT R44, R125.reuse, 0x4, RZ, 0xfc, !PT ;  /* 0x000000047d2c7812 */ /* 0x040fe200078efcff */
[----:B------:R-:W-:Y:S01]  /*38d0*/  STL [R1+0x1f4], R22 ;  /* 0x0001f41601007387 */ /* 0x000fe20000100800 */
[----:B------:R-:W-:-:S02]  /*38e0*/  ISETP.GE.AND P0, PT, R125, UR7, PT ;  /* 0x000000077d007c0c */ /* 0x000fc4000bf06270 */
[C---:B------:R-:W-:Y:S01]  /*38f0*/  LOP3.LUT R37, R125.reuse, 0x2, RZ, 0xfc, !PT ;  /* 0x000000027d257812 */ /* 0x040fe200078efcff */
[----:B------:R-:W-:Y:S01]  /*3900*/  STL [R1+0x1f0], R23 ;  /* 0x0001f01701007387 */ /* 0x000fe20000100800 */
[----:B------:R-:W-:Y:S01]  /*3910*/  PRMT R60, RZ, 0x7610, R60 ;  /* 0x00007610ff3c7816 */ /* 0x000fe2000000003c */
[----:B------:R-:W3:Y:S01]  /*3920*/  LDC R36, c[0x0][0x3a8] ;  /* 0x0000ea00ff247b82 */ /* 0x000ee20000000800 */
[----:B------:R-:W-:Y:S01]  /*3930*/  PRMT R85, RZ, 0x7610, R85 ;  /* 0x00007610ff557816 */ /* 0x000fe20000000055 */
[----:B------:R-:W-:Y:S06]  /*3940*/  STL [R1+0x1ec], R24 ;  /* 0x0001ec1801007387 */ /* 0x000fec0000100800 */
[----:B------:R-:W4:Y:S01]  /*3950*/  LDC R39, c[0x0][0x3a8] ;  /* 0x0000ea00ff277b82 */ /* 0x000f220000000800 */
[----:B0-----:R-:W-:Y:S01]  /*3960*/  IMAD R0, R0, R46, RZ ;  /* 0x0000002e00007224 */ /* 0x001fe200078e02ff */
[----:B------:R0:W-:Y:S01]  /*3970*/  STL [R1+0x1e8], R25 ;  /* 0x0001e81901007387 */ /* 0x0001e20000100800 */
[----:B------:R-:W-:-:S02]  /*3980*/  LOP3.LUT R62, R125, 0xe, RZ, 0xfc, !PT ;  /* 0x0000000e7d3e7812 */ /* 0x000fc400078efcff */
[----:B------:R-:W-:Y:S01]  /*3990*/  IMAD.WIDE R46, R0, 0x2, R2 ;  /* 0x00000002002e7825 */ /* 0x000fe200078e0202 */
[----:B-1----:R-:W-:Y:S01]  /*39a0*/  PRMT R20, RZ, 0x7610, R20 ;  /* 0x00007610ff147816 */ /* 0x002fe20000000014 */
[----:B------:R1:W-:Y:S01]  /*39b0*/  STL [R1+0x1e4], R26 ;  /* 0x0001e41a01007387 */ /* 0x0003e20000100800 */
[C---:B------:R-:W-:Y:S01]  /*39c0*/  LOP3.LUT R63, R125.reuse, 0xc, RZ, 0xfc, !PT ;  /* 0x0000000c7d3f7812 */ /* 0x040fe200078efcff */
[----:B--2---:R-:W-:Y:S01]  /*39d0*/  IMAD R44, R44, R45, RZ ;  /* 0x0000002d2c2c7224 */ /* 0x004fe200078e02ff */
[----:B------:R-:W-:Y:S01]  /*39e0*/  LOP3.LUT R38, R125, 0x2, RZ, 0xfc, !PT ;  /* 0x000000027d267812 */ /* 0x000fe200078efcff */
[----:B------:R2:W-:Y:S01]  /*39f0*/  STL [R1+0x1e0], R27 ;  /* 0x0001e01b01007387 */ /* 0x0005e20000100800 */
[----:B0-----:R-:W-:Y:S01]  /*3a00*/  PRMT R25, RZ, 0x7610, R25 ;  /* 0x00007610ff197816 */ /* 0x001fe20000000019 */
[----:B------:R-:W-:Y:S01]  /*3a10*/  IMAD.WIDE R44, R44, 0x2, R2 ;  /* 0x000000022c2c7825 */ /* 0x000fe200078e0202 */
[----:B------:R-:W-:Y:S01]  /*3a20*/  ISETP.GE.AND P1, PT, R37, UR7, PT ;  /* 0x0000000725007c0c */ /* 0x000fe2000bf26270 */
[----:B------:R0:W-:Y:S02]  /*3a30*/  STL [R1+0x1dc], R28 ;  /* 0x0001dc1c01007387 */ /* 0x0001e40000100800 */
[----:B---3--:R-:W-:-:S02]  /*3a40*/  IMAD R36, R125, R36, RZ ;  /* 0x000000247d247224 */ /* 0x008fc400078e02ff */
[----:B------:R-:W3:Y:S01]  /*3a50*/  @!P3 LDG.E.U16 R25, desc[UR8][R46.64] ;  /* 0x000000082e19b981 */ /* 0x000ee2000c1e1500 */
[----:B------:R-:W-:Y:S01]  /*3a60*/  ISETP.GE.AND P3, PT, R62, UR7, PT ;  /* 0x000000073e007c0c */ /* 0x000fe2000bf66270 */
[--C-:B------:R-:W-:Y:S01]  /*3a70*/  IMAD.WIDE R36, R36, 0x2, R2.reuse ;  /* 0x0000000224247825 */ /* 0x100fe200078e0202 */
[----:B------:R-:W5:Y:S01]  /*3a80*/  LDC R62, c[0x0][0x3a8] ;  /* 0x0000ea00ff3e7b82 */ /* 0x000f620000000800 */
[----:B------:R0:W3:Y:S01]  /*3a90*/  @!P2 LDG.E.U16 R20, desc[UR8][R44.64] ;  /* 0x000000082c14a981 */ /* 0x0000e2000c1e1500 */
[----:B------:R-:W-:Y:S01]  /*3aa0*/  ISETP.GE.AND P2, PT, R63, UR7, PT ;  /* 0x000000073f007c0c */ /* 0x000fe2000bf46270 */
[----:B----4-:R-:W-:Y:S01]  /*3ab0*/  IMAD R38, R38, R39, RZ ;  /* 0x0000002726267224 */ /* 0x010fe200078e02ff */
[C---:B------:R-:W-:Y:S01]  /*3ac0*/  LOP3.LUT R0, R125.reuse, 0x8, RZ, 0xfc, !PT ;  /* 0x000000087d007812 */ /* 0x040fe200078efcff */
[----:B------:R-:W4:Y:S01]  /*3ad0*/  @!P0 LDG.E.U16 R60, desc[UR8][R36.64] ;  /* 0x00000008243c8981 */ /* 0x000f22000c1e1500 */
[C---:B------:R-:W-:Y:S01]  /*3ae0*/  LOP3.LUT R66, R125.reuse, 0xa, RZ, 0xfc, !PT ;  /* 0x0000000a7d427812 */ /* 0x040fe200078efcff */
[----:B------:R-:W-:Y:S01]  /*3af0*/  IMAD.WIDE R38, R38, 0x2, R2 ;  /* 0x0000000226267825 */ /* 0x000fe200078e0202 */
[----:B------:R-:W2:Y:S01]  /*3b00*/  LDC R63, c[0x0][0x3a8] ;  /* 0x0000ea00ff3f7b82 */ /* 0x000ea20000000800 */
[----:B------:R-:W-:Y:S01]  /*3b10*/  ISETP.GE.AND P0, PT, R0, UR7, PT ;  /* 0x0000000700007c0c */ /* 0x000fe2000bf06270 */
[----:B------:R1:W-:Y:S01]  /*3b20*/  STL [R1+0x1d8], R29 ;  /* 0x0001d81d01007387 */ /* 0x0003e20000100800 */
[----:B------:R-:W-:-:S03]  /*3b30*/  LOP3.LUT R0, R125, 0x10, RZ, 0xfc, !PT ;  /* 0x000000107d007812 */ /* 0x000fc600078efcff */
[----:B------:R5:W3:Y:S01]  /*3b40*/  @!P1 LDG.E.U16 R85, desc[UR8][R38.64] ;  /* 0x0000000826559981 */ /* 0x000ae2000c1e1500 */
[----:B------:R-:W-:Y:S01]  /*3b50*/  ISETP.GE.AND P4, PT, R0, UR7, PT ;  /* 0x0000000700007c0c */ /* 0x000fe2000bf86270 */
[----:B0-----:R-:W0:Y:S01]  /*3b60*/  LDC R45, c[0x0][0x3a8] ;  /* 0x0000ea00ff2d7b82 */ /* 0x001e220000000800 */
[C---:B------:R-:W-:Y:S01]  /*3b70*/  LOP3.LUT R0, R125.reuse, 0x8, RZ, 0xfc, !PT ;  /* 0x000000087d007812 */ /* 0x040fe200078efcff */
[----:B------:R0:W-:Y:S01]  /*3b80*/  STL [R1+0x1d4], R30 ;  /* 0x0001d41e01007387 */ /* 0x0001e20000100800 */
[----:B------:R-:W-:Y:S02]  /*3b90*/  ISETP.GE.AND P1, PT, R66, UR7, PT ;  /* 0x0000000742007c0c */ /* 0x000fe4000bf26270 */
[----:B-1----:R-:W-:Y:S01]  /*3ba0*/  PRMT R26, RZ, 0x7610, R26 ;  /* 0x00007610ff1a7816 */ /* 0x002fe2000000001a */
[----:B------:R1:W-:Y:S02]  /*3bb0*/  STL [R1+0x1d0], R31 ;  /* 0x0001d01f01007387 */ /* 0x0003e40000100800 */
[----:B------:R-:W0:Y:S01]  /*3bc0*/  LDC R66, c[0x0][0x3a8] ;  /* 0x0000ea00ff427b82 */ /* 0x000e220000000800 */
[----:B-----5:R-:W-:Y:S01]  /*3bd0*/  IMAD R0, R0, R62, RZ ;  /* 0x0000003e00007224 */ /* 0x020fe200078e02ff */
[C---:B------:R-:W-:Y:S01]  /*3be0*/  LOP3.LUT R62, R125.reuse, 0xe, RZ, 0xfc, !PT ;  /* 0x0000000e7d3e7812 */ /* 0x040fe200078efcff */
[----:B------:R5:W-:Y:S05]  /*3bf0*/  STL [R1+0x1cc], R32 ;  /* 0x0001cc2001007387 */ /* 0x000bea0000100800 */
[----:B------:R-:W1:Y:S01]  /*3c00*/  LDC R39, c[0x0][0x3a8] ;  /* 0x0000ea00ff277b82 */ /* 0x000e620000000800 */
[----:B--2---:R-:W-:Y:S01]  /*3c10*/  IMAD R62, R62, R63, RZ ;  /* 0x0000003f3e3e7224 */ /* 0x004fe200078e02ff */
[C---:B------:R-:W-:Y:S01]  /*3c20*/  LOP3.LUT R70, R125.reuse, 0x18, RZ, 0xfc, !PT ;  /* 0x000000187d467812 */ /* 0x040fe200078efcff */
[--C-:B------:R-:W-:Y:S01]  /*3c30*/  IMAD.WIDE R36, R0, 0x2, R2.reuse ;  /* 0x0000000200247825 */ /* 0x100fe200078e0202 */
[C---:B------:R-:W-:Y:S01]  /*3c40*/  LOP3.LUT R38, R125.reuse, 0xa, RZ, 0xfc, !PT ;  /* 0x0000000a7d267812 */ /* 0x040fe200078efcff */
[----:B------:R2:W-:Y:S02]  /*3c50*/  STL [R1+0x1c8], R33 ;  /* 0x0001c82101007387 */ /* 0x0005e40000100800 */
[----:B------:R-:W-:Y:S01]  /*3c60*/  IMAD.WIDE R62, R62, 0x2, R2 ;  /* 0x000000023e3e7825 */ /* 0x000fe200078e0202 */
[----:B------:R-:W-:Y:S01]  /*3c70*/  LOP3.LUT R0, R125, 0x10, RZ, 0xfc, !PT ;  /* 0x000000107d007812 */ /* 0x000fe200078efcff */
[----:B------:R1:W-:Y:S04]  /*3c80*/  STL [R1+0x1c4], R34 ;  /* 0x0001c42201007387 */ /* 0x0003e80000100800 */
[----:B------:R-:W2:Y:S01]  /*3c90*/  @!P3 LDG.E.U16 R26, desc[UR8][R62.64] ;  /* 0x000000083e1ab981 */ /* 0x000ea2000c1e1500 */
[----:B------:R-:W-:-:S02]  /*3ca0*/  ISETP.GE.AND P3, PT, R70, UR7, PT ;  /* 0x0000000746007c0c */ /* 0x000fc4000bf66270 */
[----:B------:R-:W5:Y:S01]  /*3cb0*/  LDC R70, c[0x0][0x3a8] ;  /* 0x0000ea00ff467b82 */ /* 0x000f620000000800 */
[----:B0-----:R-:W-:Y:S01]  /*3cc0*/  IMAD R0, R0, R66, RZ ;  /* 0x0000004200007224 */ /* 0x001fe200078e02ff */
[----:B------:R-:W-:Y:S01]  /*3cd0*/  PRMT R65, RZ, 0x7610, R65 ;  /* 0x00007610ff417816 */ /* 0x000fe20000000041 */
[----:B------:R0:W-:Y:S02]  /*3ce0*/  STL [R1+0x1c0], R35 ;  /* 0x0001c02301007387 */ /* 0x0001e40000100800 */
[----:B------:R-:W-:Y:S01]  /*3cf0*/  IMAD.WIDE R66, R0, 0x2, R2 ;  /* 0x0000000200427825 */ /* 0x000fe200078e0202 */
[C---:B------:R-:W-:Y:S02]  /*3d00*/  LOP3.LUT R0, R125.reuse, 0x12, RZ, 0xfc, !PT ;  /* 0x000000127d007812 */ /* 0x040fe400078efcff */
[----:B------:R-:W-:Y:S01]  /*3d10*/  PRMT R47, RZ, 0x7610, R47 ;  /* 0x00007610ff2f7816 */ /* 0x000fe2000000002f */
[----:B-1----:R-:W-:Y:S01]  /*3d20*/  IMAD R38, R38, R39, RZ ;  /* 0x0000002726267224 */ /* 0x002fe200078e02ff */
[C---:B------:R-:W-:Y:S01]  /*3d30*/  LOP3.LUT R44, R125.reuse, 0xc, RZ, 0xfc, !PT ;  /* 0x0000000c7d2c7812 */ /* 0x040fe200078efcff */
[----:B------:R-:W2:Y:S01]  /*3d40*/  @!P0 LDG.E.U16 R65, desc[UR8][R36.64] ;  /* 0x0000000824418981 */ /* 0x000ea2000c1e1500 */
[----:B------:R-:W-:Y:S01]  /*3d50*/  PRMT R83, RZ, 0x7610, R83 ;  /* 0x00007610ff537816 */ /* 0x000fe20000000053 */
[--C-:B------:R-:W-:Y:S01]  /*3d60*/  IMAD.WIDE R38, R38, 0x2, R2.reuse ;  /* 0x0000000226267825 */ /* 0x100fe200078e0202 */
[----:B------:R-:W-:Y:S01]  /*3d70*/  ISETP.GE.AND P0, PT, R0, UR7, PT ;  /* 0x0000000700007c0c */ /* 0x000fe2000bf06270 */
[----:B------:R-:W2:Y:S01]  /*3d80*/  @!P4 LDG.E.U16 R47, desc[UR8][R66.64] ;  /* 0x00000008422fc981 */ /* 0x000ea2000c1e1500 */
[C---:B------:R-:W-:Y:S01]  /*3d90*/  LOP3.LUT R0, R125.reuse, 0x1a, RZ, 0xfc, !PT ;  /* 0x0000001a7d007812 */ /* 0x040fe200078efcff */
[----:B------:R-:W-:Y:S01]  /*3da0*/  IMAD R44, R44, R45, RZ ;  /* 0x0000002d2c2c7224 */ /* 0x000fe200078e02ff */
[----:B------:R-:W-:Y:S01]  /*3db0*/  LOP3.LUT R74, R125, 0x14, RZ, 0xfc, !PT ;  /* 0x000000147d4a7812 */ /* 0x000fe200078efcff */
[----:B------:R1:W2:Y:S01]  /*3dc0*/  @!P1 LDG.E.U16 R83, desc[UR8][R38.64] ;  /* 0x0000000826539981 */ /* 0x0002a2000c1e1500 */
[----:B------:R-:W-:Y:S01]  /*3dd0*/  ISETP.GE.AND P4, PT, R0, UR7, PT ;  /* 0x0000000700007c0c */ /* 0x000fe2000bf86270 */
[----:B------:R-:W-:Y:S01]  /*3de0*/  IMAD.WIDE R44, R44, 0x2, R2 ;  /* 0x000000022c2c7825 */ /* 0x000fe200078e0202 */
[----:B------:R-:W-:-:S02]  /*3df0*/  PRMT R21, RZ, 0x7610, R21 ;  /* 0x00007610ff157816 */ /* 0x000fc40000000015 */
[C---:B------:R-:W-:Y:S02]  /*3e00*/  LOP3.LUT R0, R125.reuse, 0x12, RZ, 0xfc, !PT ;  /* 0x000000127d007812 */ /* 0x040fe400078efcff */
[----:B------:R-:W-:Y:S02]  /*3e10*/  ISETP.GE.AND P1, PT, R74, UR7, PT ;  /* 0x000000074a007c0c */ /* 0x000fe4000bf26270 */
[----:B------:R-:W0:Y:S01]  /*3e20*/  LDC R74, c[0x0][0x3a8] ;  /* 0x0000ea00ff4a7b82 */ /* 0x000e220000000800 */
[----:B-----5:R-:W-:Y:S01]  /*3e30*/  IMAD R0, R0, R70, RZ ;  /* 0x0000004600007224 */ /* 0x020fe200078e02ff */
[----:B------:R5:W2:Y:S06]  /*3e40*/  @!P2 LDG.E.U16 R21, desc[UR8][R44.64] ;  /* 0x000000082c15a981 */ /* 0x000aac000c1e1500 */
[----:B-1----:R-:W1:Y:S08]  /*3e50*/  LDC R39, c[0x0][0x3a8] ;  /* 0x0000ea00ff277b82 */ /* 0x002e700000000800 */
[----:B------:R-:W0:Y:S08]  /*3e60*/  LDC R70, c[0x0][0x3a8] ;  /* 0x0000ea00ff467b82 */ /* 0x000e300000000800 */
[----:B-----5:R-:W5:Y:S01]  /*3e70*/  LDC R45, c[0x0][0x3a8] ;  /* 0x0000ea00ff2d7b82 */ /* 0x020f620000000800 */
[----:B------:R-:W-:-:S02]  /*3e80*/  LOP3.LUT R71, R125, 0x16, RZ, 0xfc, !PT ;  /* 0x000000167d477812 */ /* 0x000fc400078efcff */
[----:B------:R-:W-:Y:S02]  /*3e90*/  LOP3.LUT R38, R125, 0x14, RZ, 0xfc, !PT ;  /* 0x000000147d267812 */ /* 0x000fe400078efcff */
[----:B------:R-:W-:Y:S02]  /*3ea0*/  ISETP.GE.AND P2, PT, R71, UR7, PT ;  /* 0x0000000747007c0c */ /* 0x000fe4000bf46270 */
[C---:B------:R-:W-:Y:S01]  /*3eb0*/  LOP3.LUT R71, R125.reuse, 0x18, RZ, 0xfc, !PT ;  /* 0x000000187d477812 */ /* 0x040fe200078efcff */
[----:B------:R-:W-:Y:S01]  /*3ec0*/  IMAD.WIDE R36, R0, 0x2, R2 ;  /* 0x0000000200247825 */ /* 0x000fe200078e0202 */
[C---:B------:R-:W-:Y:S02]  /*3ed0*/  LOP3.LUT R0, R125.reuse, 0x1a, RZ, 0xfc, !PT ;  /* 0x0000001a7d007812 */ /* 0x040fe400078efcff */
[----:B------:R-:W-:Y:S01]  /*3ee0*/  LOP3.LUT R44, R125, 0x16, RZ, 0xfc, !PT ;  /* 0x000000167d2c7812 */ /* 0x000fe200078efcff */
[----:B-1----:R-:W-:Y:S02]  /*3ef0*/  IMAD R38, R38, R39, RZ ;  /* 0x0000002726267224 */ /* 0x002fe400078e02ff */
[----:B0-----:R-:W-:Y:S01]  /*3f00*/  IMAD R71, R71, R74, RZ ;  /* 0x0000004a47477224 */ /* 0x001fe200078e02ff */
[----:B------:R-:W-:Y:S01]  /*3f10*/  PRMT R22, RZ, 0x7610, R22 ;  /* 0x00007610ff167816 */ /* 0x000fe20000000016 */
[----:B------:R-:W-:Y:S01]  /*3f20*/  IMAD.WIDE R38, R38, 0x2, R2 ;  /* 0x0000000226267825 */ /* 0x000fe200078e0202 */
[----:B------:R-:W-:-:S03]  /*3f30*/  PRMT R64, RZ, 0x7610, R64 ;  /* 0x00007610ff407816 */ /* 0x000fc60000000040 */
[----:B------:R-:W-:Y:S01]  /*3f40*/  IMAD R0, R0, R70, RZ ;  /* 0x0000004600007224 */ /* 0x000fe200078e02ff */
[----:B------:R-:W-:Y:S01]  /*3f50*/  LOP3.LUT R70, R125, 0x22, RZ, 0xfc, !PT ;  /* 0x000000227d467812 */ /* 0x000fe200078efcff */
[----:B------:R-:W-:Y:S01]  /*3f60*/  IMAD.WIDE R62, R71, 0x2, R2 ;  /* 0x00000002473e7825 */ /* 0x000fe200078e0202 */
[----:B------:R-:W-:Y:S01]  /*3f70*/  PRMT R27, RZ, 0x7610, R27 ;  /* 0x00007610ff1b7816 */ /* 0x000fe2000000001b */
[----:B------:R0:W2:Y:S02]  /*3f80*/  @!P1 LDG.E.U16 R22, desc[UR8][R38.64] ;  /* 0x0000000826169981 */ /* 0x0000a4000c1e1500 */
[----:B-----5:R-:W-:Y:S02]  /*3f90*/  IMAD R44, R44, R45, RZ ;  /* 0x0000002d2c2c7224 */ /* 0x020fe400078e02ff */
[----:B------:R-:W5:Y:S01]  /*3fa0*/  @!P3 LDG.E.U16 R64, desc[UR8][R62.64] ;  /* 0x000000083e40b981 */ /* 0x000f62000c1e1500 */
[----:B------:R-:W-:Y:S01]  /*3fb0*/  ISETP.GE.AND P3, PT, R70, UR7, PT ;  /* 0x0000000746007c0c */ /* 0x000fe2000bf66270 */
[----:B------:R-:W-:Y:S01]  /*3fc0*/  IMAD.WIDE R44, R44, 0x2, R2 ;  /* 0x000000022c2c7825 */ /* 0x000fe200078e0202 */
[----:B------:R-:W1:Y:S01]  /*3fd0*/  LDC R70, c[0x0][0x3a8] ;  /* 0x0000ea00ff467b82 */ /* 0x000e620000000800 */
[----:B------:R-:W-:-:S03]  /*3fe0*/  PRMT R82, RZ, 0x7610, R82 ;  /* 0x00007610ff527816 */ /* 0x000fc60000000052 */
[----:B------:R0:W2:Y:S04]  /*3ff0*/  @!P2 LDG.E.U16 R27, desc[UR8][R44.64] ;  /* 0x000000082c1ba981 */ /* 0x0000a8000c1e1500 */
[----:B0-----:R-:W0:Y:S01]  /*4000*/  LDC R39, c[0x0][0x3a8] ;  /* 0x0000ea00ff277b82 */ /* 0x001e220000000800 */
[----:B------:R-:W-:Y:S01]  /*4010*/  IMAD.WIDE R66, R0, 0x2, R2 ;  /* 0x0000000200427825 */ /* 0x000fe200078e0202 */
[----:B------:R-:W-:Y:S01]  /*4020*/  LOP3.LUT R0, R125, 0x1c, RZ, 0xfc, !PT ;  /* 0x0000001c7d007812 */ /* 0x000fe200078efcff */
[----:B------:R-:W2:Y:S05]  /*4030*/  @!P0 LDG.E.U16 R82, desc[UR8][R36.64] ;  /* 0x0000000824528981 */ /* 0x000eaa000c1e1500 */
[----:B------:R-:W1:Y:S01]  /*4040*/  LDC R45, c[0x0][0x3a8] ;  /* 0x0000ea00ff2d7b82 */ /* 0x000e620000000800 */
[----:B------:R-:W-:-:S02]  /*4050*/  PRMT R79, RZ, 0x7610, R79 ;  /* 0x00007610ff4f7816 */ /* 0x000fc4000000004f */
[----:B------:R-:W-:Y:S02]  /*4060*/  ISETP.GE.AND P0, PT, R0, UR7, PT ;  /* 0x0000000700007c0c */ /* 0x000fe4000bf06270 */
[C---:B------:R-:W-:Y:S02]  /*4070*/  LOP3.LUT R74, R125.reuse, 0x1e, RZ, 0xfc, !PT ;  /* 0x0000001e7d4a7812 */ /* 0x040fe400078efcff */
[C---:B------:R-:W-:Y:S01]  /*4080*/  LOP3.LUT R0, R125.reuse, 0x24, RZ, 0xfc, !PT ;  /* 0x000000247d007812 */ /* 0x040fe200078efcff */
[----:B------:R-:W2:Y:S01]  /*4090*/  @!P4 LDG.E.U16 R79, desc[UR8][R66.64] ;  /* 0x00000008424fc981 */ /* 0x000ea2000c1e1500 */
[C---:B------:R-:W-:Y:S02]  /*40a0*/  LOP3.LUT R38, R125.reuse, 0x1e, RZ, 0xfc, !PT ;  /* 0x0000001e7d267812 */ /* 0x040fe400078efcff */
[----:B------:R-:W-:Y:S02]  /*40b0*/  ISETP.GE.AND P1, PT, R74, UR7, PT ;  /* 0x000000074a007c0c */ /* 0x000fe4000bf26270 */
[----:B------:R-:W-:Y:S01]  /*40c0*/  ISETP.GE.AND P4, PT, R0, UR7, PT ;  /* 0x0000000700007c0c */ /* 0x000fe2000bf86270 */
[----:B------:R-:W1:Y:S01]  /*40d0*/  LDC R74, c[0x0][0x3a8] ;  /* 0x0000ea00ff4a7b82 */ /* 0x000e620000000800 */
[----:B------:R-:W-:-:S02]  /*40e0*/  LOP3.LUT R0, R125, 0x1c, RZ, 0xfc, !PT ;  /* 0x0000001c7d007812 */ /* 0x000fc400078efcff */
[C---:B------:R-:W-:Y:S01]  /*40f0*/  LOP3.LUT R71, R125.reuse, 0x20, RZ, 0xfc, !PT ;  /* 0x000000207d477812 */ /* 0x040fe200078efcff */
[----:B0-----:R-:W-:Y:S01]  /*4100*/  IMAD R38, R38, R39, RZ ;  /* 0x0000002726267224 */ /* 0x001fe200078e02ff */
[----:B------:R-:W-:Y:S01]  /*4110*/  LOP3.LUT R44, R125, 0x20, RZ, 0xfc, !PT ;  /* 0x000000207d2c7812 */ /* 0x000fe200078efcff */
[----:B-1----:R-:W-:Y:S01]  /*4120*/  IMAD R0, R0, R70, RZ ;  /* 0x0000004600007224 */ /* 0x002fe200078e02ff */
[----:B------:R-:W-:Y:S01]  /*4130*/  ISETP.GE.AND P2, PT, R71, UR7, PT ;  /* 0x0000000747007c0c */ /* 0x000fe2000bf46270 */
[----:B------:R-:W0:Y:S01]  /*4140*/  LDC R70, c[0x0][0x3a8] ;  /* 0x0000ea00ff467b82 */ /* 0x000e220000000800 */
[----:B------:R-:W-:Y:S01]  /*4150*/  PRMT R28, RZ, 0x7610, R28 ;  /* 0x00007610ff1c7816 */ /* 0x000fe2000000001c */
[----:B------:R-:W-:Y:S01]  /*4160*/  IMAD.WIDE R38, R38, 0x2, R2 ;  /* 0x0000000226267825 */ /* 0x000fe200078e0202 */
[----:B------:R-:W-:-:S03]  /*4170*/  PRMT R46, RZ, 0x7610, R46 ;  /* 0x00007610ff2e7816 */ /* 0x000fc6000000002e */
[----:B------:R-:W-:Y:S01]  /*4180*/  IMAD R44, R44, R45, RZ ;  /* 0x0000002d2c2c7224 */ /* 0x000fe200078e02ff */
[----:B------:R1:W2:Y:S03]  /*4190*/  @!P1 LDG.E.U16 R28, desc[UR8][R38.64] ;  /* 0x00000008261c9981 */ /* 0x0002a6000c1e1500 */
[----:B------:R-:W-:-:S05]  /*41a0*/  IMAD.WIDE R44, R44, 0x2, R2 ;  /* 0x000000022c2c7825 */ /* 0x000fca00078e0202 */
[----:B------:R1:W2:Y:S02]  /*41b0*/  @!P2 LDG.E.U16 R46, desc[UR8][R44.64] ;  /* 0x000000082c2ea981 */ /* 0x0002a4000c1e1500 */
[----:B-1----:R-:W1:Y:S01]  /*41c0*/  LDC R39, c[0x0][0x3a8] ;  /* 0x0000ea00ff277b82 */ /* 0x002e620000000800 */
[----:B------:R-:W-:Y:S01]  /*41d0*/  LOP3.LUT R71, R125, 0x22, RZ, 0xfc, !PT ;  /* 0x000000227d477812 */ /* 0x000fe200078efcff */
[----:B------:R-:W-:-:S06]  /*41e0*/  IMAD.WIDE R36, R0, 0x2, R2 ;  /* 0x0000000200247825 */ /* 0x000fcc00078e0202 */
[----:B------:R-:W3:Y:S01]  /*41f0*/  LDC R45, c[0x0][0x3a8] ;  /* 0x0000ea00ff2d7b82 */ /* 0x000ee20000000800 */
[----:B------:R-:W-:Y:S01]  /*4200*/  LOP3.LUT R0, R125, 0x24, RZ, 0xfc, !PT ;  /* 0x000000247d007812 */ /* 0x000fe200078efcff */
[----:B------:R-:W-:Y:S01]  /*4210*/  IMAD R71, R71, R74, RZ ;  /* 0x0000004a47477224 */ /* 0x000fe200078e02ff */
[----:B------:R-:W-:-:S03]  /*4220*/  LOP3.LUT R74, R125, 0x28, RZ, 0xfc, !PT ;  /* 0x000000287d4a7812 */ /* 0x000fc600078efcff */
[----:B0-----:R-:W-:Y:S01]  /*4230*/  IMAD R0, R0, R70, RZ ;  /* 0x0000004600007224 */ /* 0x001fe200078e02ff */
[----:B------:R-:W-:Y:S01]  /*4240*/  LOP3.LUT R38, R125, 0x28, RZ, 0xfc, !PT ;  /* 0x000000287d267812 */ /* 0x000fe200078efcff */
[----:B------:R-:W-:Y:S01]  /*4250*/  IMAD.WIDE R62, R71, 0x2, R2 ;  /* 0x00000002473e7825 */ /* 0x000fe200078e0202 */
[----:B------:R-:W-:Y:S02]  /*4260*/  PRMT R24, RZ, 0x7610, R24 ;  /* 0x00007610ff187816 */ /* 0x000fe40000000018 */
[----:B------:R-:W-:Y:S01]  /*4270*/  ISETP.GE.AND P1, PT, R74, UR7, PT ;  /* 0x000000074a007c0c */ /* 0x000fe2000bf26270 */
[----:B------:R-:W-:Y:S01]  /*4280*/  IMAD.WIDE R66, R0, 0x2, R2 ;  /* 0x0000000200427825 */ /* 0x000fe200078e0202 */
[C---:B------:R-:W-:Y:S01]  /*4290*/  LOP3.LUT R71, R125.reuse, 0x2a, RZ, 0xfc, !PT ;  /* 0x0000002a7d477812 */ /* 0x040fe200078efcff */
[----:B------:R-:W0:Y:S01]  /*42a0*/  LDC R74, c[0x0][0x3a8] ;  /* 0x0000ea00ff4a7b82 */ /* 0x000e220000000800 */
[----:B------:R-:W-:Y:S01]  /*42b0*/  LOP3.LUT R44, R125, 0x2a, RZ, 0xfc, !PT ;  /* 0x0000002a7d2c7812 */ /* 0x000fe200078efcff */
[----:B-1----:R-:W-:Y:S01]  /*42c0*/  IMAD R38, R38, R39, RZ ;  /* 0x0000002726267224 */ /* 0x002fe200078e02ff */
[----:B------:R1:W2:Y:S01]  /*42d0*/  @!P4 LDG.E.U16 R24, desc[UR8][R66.64] ;  /* 0x000000084218c981 */ /* 0x0002a2000c1e1500 */
[----:B------:R-:W-:-:S02]  /*42e0*/  ISETP.GE.AND P2, PT, R71, UR7, PT ;  /* 0x0000000747007c0c */ /* 0x000fc4000bf46270 */
[----:B------:R-:W-:Y:S01]  /*42f0*/  IMAD.WIDE R38, R38, 0x2, R2 ;  /* 0x0000000226267825 */ /* 0x000fe200078e0202 */
[----:B------:R-:W-:-:S03]  /*4300*/  PRMT R68, RZ, 0x7610, R68 ;  /* 0x00007610ff447816 */ /* 0x000fc60000000044 */
[----:B---3--:R-:W-:Y:S01]  /*4310*/  IMAD R44, R44, R45, RZ ;  /* 0x0000002d2c2c7224 */ /* 0x008fe200078e02ff */
[----:B-1----:R-:W-:-:S03]  /*4320*/  PRMT R67, RZ, 0x7610, R67 ;  /* 0x00007610ff437816 */ /* 0x002fc60000000043 */
[----:B------:R-:W-:-:S03]  /*4330*/  IMAD.WIDE R44, R44, 0x2, R2 ;  /* 0x000000022c2c7825 */ /* 0x000fc600078e0202 */
[----:B------:R-:W3:Y:S04]  /*4340*/  @!P1 LDG.E.U16 R67, desc[UR8][R38.64] ;  /* 0x0000000826439981 */ /* 0x000ee8000c1e1500 */
[----:B------:R-:W2:Y:S04]  /*4350*/  @!P2 LDG.E.U16 R68, desc[UR8][R44.64] ;  /* 0x000000082c44a981 */ /* 0x000ea8000c1e1500 */
[----:B------:R-:W2:Y:S04]  /*4360*/  LDL R39, [R1+0x160] ;  /* 0x0001600001277983 */ /* 0x000ea80000100800 */
[----:B------:R-:W3:Y:S01]  /*4370*/  LDL R45, [R1+0x164] ;  /* 0x00016400012d7983 */ /* 0x000ee20000100800 */
[----:B------:R-:W-:-:S02]  /*4380*/  PRMT R78, RZ, 0x7610, R78 ;  /* 0x00007610ff4e7816 */ /* 0x000fc4000000004e */
[----:B------:R-:W-:-:S04]  /*4390*/  LOP3.LUT R70, R125, 0x2c, RZ, 0xfc, !PT ;  /* 0x0000002c7d467812 */ /* 0x000fc800078efcff */
[----:B------:R-:W4:Y:S01]  /*43a0*/  @!P3 LDG.E.U16 R78, desc[UR8][R62.64] ;  /* 0x000000083e4eb981 */ /* 0x000f22000c1e1500 */
[----:B------:R-:W-:Y:S02]  /*43b0*/  ISETP.GE.AND P3, PT, R70, UR7, PT ;  /* 0x0000000746007c0c */ /* 0x000fe4000bf66270 */
[----:B------:R-:W1:Y:S01]  /*43c0*/  LDC R70, c[0x0][0x3a8] ;  /* 0x0000ea00ff467b82 */ /* 0x000e620000000800 */
[----:B------:R-:W-:Y:S02]  /*43d0*/  PRMT R23, RZ, 0x7610, R23 ;  /* 0x00007610ff177816 */ /* 0x000fe40000000017 */
[----:B------:R-:W-:-:S04]  /*43e0*/  LOP3.LUT R0, R125, 0x26, RZ, 0xfc, !PT ;  /* 0x000000267d007812 */ /* 0x000fc800078efcff */
[----:B------:R0:W4:Y:S01]  /*43f0*/  @!P0 LDG.E.U16 R23, desc[UR8][R36.64] ;  /* 0x0000000824178981 */ /* 0x000122000c1e1500 */
[----:B------:R-:W-:Y:S02]  /*4400*/  ISETP.GE.AND P0, PT, R0, UR7, PT ;  /* 0x0000000700007c0c */ /* 0x000fe4000bf06270 */
[----:B------:R-:W-:-:S04]  /*4410*/  LOP3.LUT R0, R125, 0x2e, RZ, 0xfc, !PT ;  /* 0x0000002e7d007812 */ /* 0x000fc800078efcff */
[----:B------:R-:W-:Y:S02]  /*4420*/  ISETP.GE.AND P4, PT, R0, UR7, PT ;  /* 0x0000000700007c0c */ /* 0x000fe4000bf86270 */
[C---:B------:R-:W-:Y:S02]  /*4430*/  LOP3.LUT R0, R125.reuse, 0x26, RZ, 0xfc, !PT ;  /* 0x000000267d007812 */ /* 0x040fe400078efcff */
[----:B------:R-:W-:Y:S02]  /*4440*/  LOP3.LUT R71, R125, 0x2c, RZ, 0xfc, !PT ;  /* 0x0000002c7d477812 */ /* 0x000fe400078efcff */
[----:B------:R-:W-:Y:S01]  /*4450*/  PRMT R29, RZ, 0x7610, R29 ;  /* 0x00007610ff1d7816 */ /* 0x000fe2000000001d */
[----:B-1----:R-:W-:Y:S02]  /*4460*/  IMAD R0, R0, R70, RZ ;  /* 0x0000004600007224 */ /* 0x002fe400078e02ff */
[----:B0-----:R-:W-:Y:S01]  /*4470*/  IMAD R71, R71, R74, RZ ;  /* 0x0000004a47477224 */ /* 0x001fe200078e02ff */
[----:B------:R-:W-:Y:S01]  /*4480*/  PRMT R124, RZ, 0x7610, R124 ;  /* 0x00007610ff7c7816 */ /* 0x000fe2000000007c */
[----:B------:R-:W-:Y:S01]  /*4490*/  IMAD.WIDE R36, R0, 0x2, R2 ;  /* 0x0000000200247825 */ /* 0x000fe200078e0202 */
[----:B------:R-:W-:Y:S01]  /*44a0*/  PRMT R69, RZ, 0x7610, R69 ;  /* 0x00007610ff457816 */ /* 0x000fe20000000045 */
[----:B------:R-:W0:Y:S02]  /*44b0*/  LDC R70, c[0x0][0x3a8] ;  /* 0x0000ea00ff467b82 */ /* 0x000e240000000800 */
[----:B------:R-:W-:Y:S01]  /*44c0*/  IMAD.WIDE R62, R71, 0x2, R2 ;  /* 0x00000002473e7825 */ /* 0x000fe200078e0202 */
[----:B------:R1:W4:Y:S04]  /*44d0*/  @!P0 LDG.E.U16 R29, desc[UR8][R36.64] ;  /* 0x00000008241d8981 */ /* 0x000328000c1e1500 */
[----:B------:R-:W4:Y:S01]  /*44e0*/  @!P3 LDG.E.U16 R124, desc[UR8][R62.64] ;  /* 0x000000083e7cb981 */ /* 0x000f22000c1e1500 */
[----:B-1----:R-:W-:-:S02]  /*44f0*/  LOP3.LUT R36, R125, 0x32, RZ, 0xfc, !PT ;  /* 0x000000327d247812 */ /* 0x002fc400078efcff */
[----:B------:R-:W-:Y:S01]  /*4500*/  LOP3.LUT R37, R125, 0x34, RZ, 0xfc, !PT ;  /* 0x000000347d257812 */ /* 0x000fe200078efcff */
[----:B------:R-:W4:Y:S01]  /*4510*/  LDL R63, [R1+0x168] ;  /* 0x00016800013f7983 */ /* 0x000f220000100800 */
[----:B------:R-:W-:Y:S02]  /*4520*/  ISETP.GE.AND P1, PT, R36, UR7, PT ;  /* 0x0000000724007c0c */ /* 0x000fe4000bf26270 */
[----:B------:R-:W-:Y:S02]  /*4530*/  ISETP.GE.AND P2, PT, R37, UR7, PT ;  /* 0x0000000725007c0c */ /* 0x000fe4000bf46270 */
[----:B------:R-:W-:Y:S02]  /*4540*/  PRMT R123, RZ, 0x7610, R123 ;  /* 0x00007610ff7b7816 */ /* 0x000fe4000000007b */
[C---:B------:R-:W-:Y:S02]  /*4550*/  LOP3.LUT R74, R125.reuse, 0x36, RZ, 0xfc, !PT ;  /* 0x000000367d4a7812 */ /* 0x040fe400078efcff */
[----:B------:R-:W-:Y:S01]  /*4560*/  LOP3.LUT R0, R125, 0x2e, RZ, 0xfc, !PT ;  /* 0x0000002e7d007812 */ /* 0x000fe200078efcff */
[----:B--2---:R-:W-:-:S04]  /*4570*/  IMAD.WIDE R38, R39, 0x2, R2 ;  /* 0x0000000227267825 */ /* 0x004fc800078e0202 */
[----:B---3--:R-:W-:Y:S01]  /*4580*/  IMAD.WIDE R44, R45, 0x2, R2 ;  /* 0x000000022d2c7825 */ /* 0x008fe200078e0202 */
[----:B------:R-:W2:Y:S04]  /*4590*/  @!P1 LDG.E.U16 R69, desc[UR8][R38.64] ;  /* 0x0000000826459981 */ /* 0x000ea8000c1e1500 */
[----:B------:R1:W3:Y:S04]  /*45a0*/  @!P2 LDG.E.U16 R123, desc[UR8][R44.64] ;  /* 0x000000082c7ba981 */ /* 0x0002e8000c1e1500 */
[----:B------:R-:W2:Y:S04]  /*45b0*/  LDL R39, [R1+0x170] ;  /* 0x0001700001277983 */ /* 0x000ea80000100800 */
[----:B------:R-:W3:Y:S01]  /*45c0*/  LDL R45, [R1+0x174] ;  /* 0x00017400012d7983 */ /* 0x000ee20000100800 */
[----:B------:R-:W-:-:S02]  /*45d0*/  ISETP.GE.AND P3, PT, R74, UR7, PT ;  /* 0x000000074a007c0c */ /* 0x000fc4000bf66270 */
[----:B------:R-:W1:Y:S01]  /*45e0*/  LDC R74, c[0x0][0x3a8] ;  /* 0x0000ea00ff4a7b82 */ /* 0x000e620000000800 */
[----:B0-----:R-:W-:Y:S01]  /*45f0*/  IMAD R0, R0, R70, RZ ;  /* 0x0000004600007224 */ /* 0x001fe200078e02ff */
[----:B------:R-:W-:-:S03]  /*4600*/  PRMT R30, RZ, 0x7610, R30 ;  /* 0x00007610ff1e7816 */ /* 0x000fc6000000001e */
[----:B------:R-:W-:Y:S01]  /*4610*/  IMAD.WIDE R70, R0, 0x2, R2 ;  /* 0x0000000200467825 */ /* 0x000fe200078e0202 */
[----:B------:R-:W-:-:S04]  /*4620*/  LOP3.LUT R0, R125, 0x30, RZ, 0xfc, !PT ;  /* 0x000000307d007812 */ /* 0x000fc800078efcff */
[----:B------:R-:W-:Y:S01]  /*4630*/  ISETP.GE.AND P0, PT, R0, UR7, PT ;  /* 0x0000000700007c0c */ /* 0x000fe2000bf06270 */
[----:B------:R0:W5:Y:S01]  /*4640*/  @!P4 LDG.E.U16 R30, desc[UR8][R70.64] ;  /* 0x00000008461ec981 */ /* 0x000162000c1e1500 */
[----:B------:R-:W-:-:S04]  /*4650*/  LOP3.LUT R0, R125, 0x38, RZ, 0xfc, !PT ;  /* 0x000000387d007812 */ /* 0x000fc800078efcff */
[----:B------:R-:W-:Y:S02]  /*4660*/  ISETP.GE.AND P4, PT, R0, UR7, PT ;  /* 0x0000000700007c0c */ /* 0x000fe4000bf86270 */
[----:B------:R-:W-:-:S05]  /*4670*/  LOP3.LUT R0, R125, 0x30, RZ, 0xfc, !PT ;  /* 0x000000307d007812 */ /* 0x000fca00078efcff */
[----:B-1----:R-:W-:Y:S02]  /*4680*/  IMAD R0, R0, R74, RZ ;  /* 0x0000004a00007224 */ /* 0x002fe400078e02ff */
[----:B------:R-:W1:Y:S02]  /*4690*/  LDC R74, c[0x0][0x3a8] ;  /* 0x0000ea00ff4a7b82 */ /* 0x000e640000000800 */
[----:B------:R-:W-:Y:S01]  /*46a0*/  IMAD.WIDE R36, R0, 0x2, R2 ;  /* 0x0000000200247825 */ /* 0x000fe200078e0202 */
[C---:B------:R-:W-:Y:S02]  /*46b0*/  LOP3.LUT R0, R125.reuse, 0x38, RZ, 0xfc, !PT ;  /* 0x000000387d007812 */ /* 0x040fe400078efcff */
[----:B------:R-:W-:Y:S02]  /*46c0*/  PRMT R31, RZ, 0x7610, R31 ;  /* 0x00007610ff1f7816 */ /* 0x000fe4000000001f */
[----:B------:R-:W-:Y:S01]  /*46d0*/  LOP3.LUT R44, R125, 0x3c, RZ, 0xfc, !PT ;  /* 0x0000003c7d2c7812 */ /* 0x000fe200078efcff */
[----:B-1----:R-:W-:-:S02]  /*46e0*/  IMAD R0, R0, R74, RZ ;  /* 0x0000004a00007224 */ /* 0x002fc400078e02ff */
[--C-:B----4-:R-:W-:Y:S01]  /*46f0*/  IMAD.WIDE R62, R63, 0x2, R2.reuse ;  /* 0x000000023f3e7825 */ /* 0x110fe200078e0202 */
[----:B------:R-:W4:Y:S03]  /*4700*/  LDL R74, [R1+0x178] ;  /* 0x00017800014a7983 */ /* 0x000f260000100800 */
[----:B0-----:R-:W-:Y:S01]  /*4710*/  IMAD.WIDE R70, R0, 0x2, R2 ;  /* 0x0000000200467825 */ /* 0x001fe200078e0202 */
[----:B------:R-:W-:Y:S01]  /*4720*/  PRMT R81, RZ, 0x7610, R81 ;  /* 0x00007610ff517816 */ /* 0x000fe20000000051 */
[----:B------:R-:W4:Y:S01]  /*4730*/  LDL R0, [R1+0x16c] ;  /* 0x00016c0001007983 */ /* 0x000f220000100800 */
[----:B------:R-:W-:-:S03]  /*4740*/  LOP3.LUT R38, R125, 0x3e, RZ, 0xfc, !PT ;  /* 0x0000003e7d267812 */ /* 0x000fc600078efcff */
[----:B------:R-:W5:Y:S01]  /*4750*/  @!P3 LDG.E.U16 R31, desc[UR8][R62.64] ;  /* 0x000000083e1fb981 */ /* 0x000f62000c1e1500 */
[----:B------:R-:W-:-:S03]  /*4760*/  ISETP.GE.AND P3, PT, R44, UR7, PT ;  /* 0x000000072c007c0c */ /* 0x000fc6000bf66270 */
[----:B------:R-:W5:Y:S01]  /*4770*/  @!P4 LDG.E.U16 R81, desc[UR8][R70.64] ;  /* 0x000000084651c981 */ /* 0x000f62000c1e1500 */
[----:B------:R-:W-:Y:S02]  /*4780*/  ISETP.GE.AND P4, PT, R38, UR7, PT ;  /* 0x0000000726007c0c */ /* 0x000fe4000bf86270 */
[----:B------:R-:W-:Y:S02]  /*4790*/  PRMT R122, RZ, 0x7610, R122 ;  /* 0x00007610ff7a7816 */ /* 0x000fe4000000007a */
[----:B------:R-:W-:Y:S01]  /*47a0*/  PRMT R32, RZ, 0x7610, R32 ;  /* 0x00007610ff207816 */ /* 0x000fe20000000020 */
[----:B--2---:R-:W-:-:S04]  /*47b0*/  IMAD.WIDE R38, R39, 0x2, R2 ;  /* 0x0000000227267825 */ /* 0x004fc800078e0202 */
[----:B---3--:R-:W-:Y:S01]  /*47c0*/  IMAD.WIDE R44, R45, 0x2, R2 ;  /* 0x000000022d2c7825 */ /* 0x008fe200078e0202 */
[----:B------:R0:W2:Y:S04]  /*47d0*/  @!P3 LDG.E.U16 R122, desc[UR8][R38.64] ;  /* 0x00000008267ab981 */ /* 0x0000a8000c1e1500 */
[----:B------:R-:W3:Y:S04]  /*47e0*/  @!P4 LDG.E.U16 R32, desc[UR8][R44.64] ;  /* 0x000000082c20c981 */ /* 0x000ee8000c1e1500 */
[----:B------:R-:W2:Y:S04]  /*47f0*/  LDL R39, [R1+0x180] ;  /* 0x0001800001277983 */ /* 0x000ea80000100800 */
[----:B------:R-:W3:Y:S01]  /*4800*/  LDL R45, [R1+0x188] ;  /* 0x00018800012d7983 */ /* 0x000ee20000100800 */
[----:B------:R-:W-:-:S06]  /*4810*/  PRMT R66, RZ, 0x7610, R66 ;  /* 0x00007610ff427816 */ /* 0x000fcc0000000042 */
[----:B------:R1:W3:Y:S01]  /*4820*/  @!P0 LDG.E.U16 R66, desc[UR8][R36.64] ;  /* 0x0000000824428981 */ /* 0x0002e2000c1e1500 */
[----:B0-----:R-:W0:Y:S01]  /*4830*/  S2R R38, SR_TID.X ;  /* 0x0000000000267919 */ /* 0x001e220000002100 */
[----:B-1----:R-:W-:-:S04]  /*4840*/  LOP3.LUT R37, R125, 0x3a, RZ, 0xfc, !PT ;  /* 0x0000003a7d257812 */ /* 0x002fc800078efcff */
[----:B------:R-:W-:Y:S02]  /*4850*/  ISETP.GE.AND P2, PT, R37, UR7, PT ;  /* 0x0000000725007c0c */ /* 0x000fe4000bf46270 */
[C---:B------:R-:W-:Y:S02]  /*4860*/  LOP3.LUT R36, R125.reuse, 0x40, RZ, 0xfc, !PT ;  /* 0x000000407d247812 */ /* 0x040fe400078efcff */
[----:B------:R-:W-:Y:S02]  /*4870*/  LOP3.LUT R37, R125, 0x42, RZ, 0xfc, !PT ;  /* 0x000000427d257812 */ /* 0x000fe400078efcff */
[----:B------:R-:W-:Y:S02]  /*4880*/  ISETP.GE.AND P5, PT, R36, UR7, PT ;  /* 0x0000000724007c0c */ /* 0x000fe4000bfa6270 */
[----:B------:R-:W-:Y:S02]  /*4890*/  ISETP.GE.AND P1, PT, R37, UR7, PT ;  /* 0x0000000725007c0c */ /* 0x000fe4000bf26270 */
[----:B------:R-:W-:Y:S01]  /*48a0*/  PRMT R73, RZ, 0x7610, R73 ;  /* 0x00007610ff497816 */ /* 0x000fe20000000049 */
[----:B----4-:R-:W-:-:S05]  /*48b0*/  IMAD.WIDE R36, R0, 0x2, R2 ;  /* 0x0000000200247825 */ /* 0x010fca00078e0202 */
[----:B------:R-:W4:Y:S01]  /*48c0*/  @!P2 LDG.E.U16 R73, desc[UR8][R36.64] ;  /* 0x000000082449a981 */ /* 0x000f22000c1e1500 */
[----:B------:R-:W-:-:S03]  /*48d0*/  IMAD.WIDE R62, R74, 0x2, R2 ;  /* 0x000000024a3e7825 */ /* 0x000fc600078e0202 */
[----:B------:R-:W4:Y:S01]  /*48e0*/  LDL R74, [R1+0x18c] ;  /* 0x00018c00014a7983 */ /* 0x000f220000100800 */
[----:B------:R-:W-:-:S03]  /*48f0*/  LOP3.LUT R0, R125, 0x44, RZ, 0xfc, !PT ;  /* 0x000000447d007812 */ /* 0x000fc600078efcff */
[----:B------:R-:W4:Y:S01]  /*4900*/  LDL R37, [R1+0x17c] ;  /* 0x00017c0001257983 */ /* 0x000f220000100800 */
[----:B------:R-:W-:-:S03]  /*4910*/  ISETP.GE.AND P0, PT, R0, UR7, PT ;  /* 0x0000000700007c0c */ /* 0x000fc6000bf06270 */
[----:B------:R-:W5:Y:S01]  /*4920*/  LDL R0, [R1+0x184] ;  /* 0x0001840001007983 */ /* 0x000f620000100800 */
[----:B------:R-:W-:Y:S02]  /*4930*/  LOP3.LUT R44, R125, 0x48, RZ, 0xfc, !PT ;  /* 0x000000487d2c7812 */ /* 0x000fe400078efcff */
[----:B0-----:R-:W-:Y:S02]  /*4940*/  SHF.R.U32.HI R125, RZ, 0x8, R38 ;  /* 0x00000008ff7d7819 */ /* 0x001fe40000011626 */
[----:B------:R-:W-:Y:S02]  /*4950*/  ISETP.GE.AND P3, PT, R44, UR7, PT ;  /* 0x000000072c007c0c */ /* 0x000fe4000bf66270 */
[----:B------:R-:W-:Y:S02]  /*4960*/  PRMT R121, RZ, 0x7610, R121 ;  /* 0x00007610ff797816 */ /* 0x000fe40000000079 */
[----:B------:R-:W-:Y:S01]  /*4970*/  PRMT R108, RZ, 0x7610, R108 ;  /* 0x00007610ff6c7816 */ /* 0x000fe2000000006c */
[----:B--2---:R-:W-:-:S05]  /*4980*/  IMAD.WIDE R38, R39, 0x2, R2 ;  /* 0x0000000227267825 */ /* 0x004fca00078e0202 */
[----:B------:R3:W2:Y:S02]  /*4990*/  @!P0 LDG.E.U16 R121, desc[UR8][R38.64] ;  /* 0x0000000826798981 */ /* 0x0006a4000c1e1500 */
[----:B---3--:R-:W-:-:S05]  /*49a0*/  IMAD.WIDE R38, R45, 0x2, R2 ;  /* 0x000000022d267825 */ /* 0x008fca00078e0202 */
[----:B------:R-:W3:Y:S04]  /*49b0*/  @!P3 LDG.E.U16 R108, desc[UR8][R38.64] ;  /* 0x00000008266cb981 */ /* 0x000ee8000c1e1500 */
[----:B------:R-:W2:Y:S01]  /*49c0*/  LDL R39, [R1+0x190] ;  /* 0x0001900001277983 */ /* 0x000ea20000100800 */
[----:B------:R-:W-:-:S04]  /*49d0*/  SGXT.U32 R125, R125, 0x1 ;  /* 0x000000017d7d781a */ /* 0x000fc80000000000 */
[----:B------:R-:W-:-:S04]  /*49e0*/  LOP3.LUT R125, R125, 0x46, RZ, 0xfc, !PT ;  /* 0x000000467d7d7812 */ /* 0x000fc800078efcff */
[----:B------:R-:W-:Y:S02]  /*49f0*/  ISETP.GE.AND P2, PT, R125, UR7, PT ;  /* 0x000000077d007c0c */ /* 0x000fe4000bf46270 */
[----:B------:R-:W0:Y:S01]  /*4a00*/  S2R R125, SR_TID.X ;  /* 0x00000000007d7919 */ /* 0x000e220000002100 */
[----:B------:R-:W-:Y:S02]  /*4a10*/  PRMT R70, RZ, 0x7610, R70 ;  /* 0x00007610ff467816 */ /* 0x000fe40000000046 */
[----:B------:R-:W-:Y:S02]  /*4a20*/  PRMT R33, RZ, 0x7610, R33 ;  /* 0x00007610ff217816 */ /* 0x000fe40000000021 */
[----:B0-----:R-:W-:-:S04]  /*4a30*/  SHF.R.U32.HI R125, RZ, 0x8, R125 ;  /* 0x00000008ff7d7819 */ /* 0x001fc8000001167d */
[----:B------:R-:W-:Y:S01]  /*4a40*/  SGXT.U32 R125, R125, 0x1 ;  /* 0x000000017d7d781a */ /* 0x000fe20000000000 */
[----:B----4-:R-:W-:-:S03]  /*4a50*/  IMAD.WIDE R36, R37, 0x2, R2 ;  /* 0x0000000225247825 */ /* 0x010fc600078e0202 */
[C---:B------:R-:W-:Y:S02]  /*4a60*/  LOP3.LUT R44, R125.reuse, 0x4c, RZ, 0xfc, !PT ;  /* 0x0000004c7d2c7812 */ /* 0x040fe400078efcff */
[----:B------:R0:W4:Y:S02]  /*4a70*/  @!P1 LDG.E.U16 R70, desc[UR8][R36.64] ;  /* 0x0000000824469981 */ /* 0x000124000c1e1500 */
[----:B------:R-:W-:Y:S01]  /*4a80*/  ISETP.GE.AND P0, PT, R44, UR7, PT ;  /* 0x000000072c007c0c */ /* 0x000fe2000bf06270 */
[----:B------:R-:W-:Y:S02]  /*4a90*/  IMAD.WIDE R44, R74, 0x2, R2 ;  /* 0x000000024a2c7825 */ /* 0x000fe400078e0202 */
[----:B------:R-:W1:Y:S01]  /*4aa0*/  LDC R74, c[0x0][0x3a8] ;  /* 0x0000ea00ff4a7b82 */ /* 0x000e620000000800 */
[----:B0-----:R-:W-:-:S04]  /*4ab0*/  LOP3.LUT R37, R125, 0x4a, RZ, 0xfc, !PT ;  /* 0x0000004a7d257812 */ /* 0x001fc800078efcff */
[----:B------:R-:W-:Y:S01]  /*4ac0*/  ISETP.GE.AND P1, PT, R37, UR7, PT ;  /* 0x0000000725007c0c */ /* 0x000fe2000bf26270 */
[----:B-----5:R-:W-:Y:S01]  /*4ad0*/  IMAD.WIDE R36, R0, 0x2, R2 ;  /* 0x0000000200247825 */ /* 0x020fe200078e0202 */
[----:B------:R-:W-:-:S04]  /*4ae0*/  LOP3.LUT R0, R125, 0x4e, RZ, 0xfc, !PT ;  /* 0x0000004e7d007812 */ /* 0x000fc800078efcff */
[----:B------:R-:W-:Y:S01]  /*4af0*/  ISETP.GE.AND P4, PT, R0, UR7, PT ;  /* 0x0000000700007c0c */ /* 0x000fe2000bf86270 */
[----:B------:R0:W5:Y:S01]  /*4b00*/  @!P2 LDG.E.U16 R33, desc[UR8][R36.64] ;  /* 0x000000082421a981 */ /* 0x000162000c1e1500 */
[----:B------:R-:W-:-:S04]  /*4b10*/  LOP3.LUT R0, R125, 0x50, RZ, 0xfc, !PT ;  /* 0x000000507d007812 */ /* 0x000fc800078efcff */
[----:B------:R-:W-:Y:S02]  /*4b20*/  ISETP.GE.AND P2, PT, R0, UR7, PT ;  /* 0x0000000700007c0c */ /* 0x000fe4000bf46270 */
[----:B------:R-:W-:Y:S02]  /*4b30*/  LOP3.LUT R0, R125, 0x4c, RZ, 0xfc, !PT ;  /* 0x0000004c7d007812 */ /* 0x000fe400078efcff */
[----:B------:R-:W-:-:S03]  /*4b40*/  PRMT R120, RZ, 0x7610, R120 ;  /* 0x00007610ff787816 */ /* 0x000fc60000000078 */
[----:B-1----:R-:W-:Y:S01]  /*4b50*/  IMAD R0, R0, R74, RZ ;  /* 0x0000004a00007224 */ /* 0x002fe200078e02ff */
[----:B------:R-:W-:Y:S01]  /*4b60*/  PRMT R34, RZ, 0x7610, R34 ;  /* 0x00007610ff227816 */ /* 0x000fe20000000022 */
[----:B------:R-:W1:Y:S02]  /*4b70*/  LDC R74, c[0x0][0x3a8] ;  /* 0x0000ea00ff4a7b82 */ /* 0x000e640000000800 */
[----:B0-----:R-:W-:-:S05]  /*4b80*/  IMAD.WIDE R36, R0, 0x2, R2 ;  /* 0x0000000200247825 */ /* 0x001fca00078e0202 */
[----:B------:R-:W3:Y:S04]  /*4b90*/  @!P0 LDG.E.U16 R120, desc[UR8][R36.64] ;  /* 0x0000000824788981 */ /* 0x000ee8000c1e1500 */
[----:B------:R-:W3:Y:S01]  /*4ba0*/  LDL R37, [R1+0x194] ;  /* 0x0001940001257983 */ /* 0x000ee20000100800 */
[----:B--2---:R-:W-:-:S05]  /*4bb0*/  IMAD.WIDE R38, R39, 0x2, R2 ;  /* 0x0000000227267825 */ /* 0x004fca00078e0202 */
[----:B------:R-:W2:Y:S04]  /*4bc0*/  @!P4 LDG.E.U16 R34, desc[UR8][R38.64] ;  /* 0x000000082622c981 */ /* 0x000ea8000c1e1500 */
[----:B------:R-:W2:Y:S01]  /*4bd0*/  LDL R39, [R1+0x198] ;  /* 0x0001980001277983 */ /* 0x000ea20000100800 */
[----:B------:R-:W-:-:S05]  /*4be0*/  LOP3.LUT R0, R125, 0x50, RZ, 0xfc, !PT ;  /* 0x000000507d007812 */ /* 0x000fca00078efcff */
[----:B-1----:R-:W-:Y:S01]  /*4bf0*/  IMAD R0, R0, R74, RZ ;  /* 0x0000004a00007224 */ /* 0x002fe200078e02ff */
[----:B------:R-:W-:Y:S02]  /*4c00*/  LOP3.LUT R74, R125, 0x56, RZ, 0xfc, !PT ;  /* 0x000000567d4a7812 */ /* 0x000fe400078efcff */
[----:B------:R-:W-:Y:S02]  /*4c10*/  PRMT R72, RZ, 0x7610, R72 ;  /* 0x00007610ff487816 */ /* 0x000fe40000000048 */
[----:B------:R-:W-:Y:S02]  /*4c20*/  ISETP.GE.AND P3, PT, R74, UR7, PT ;  /* 0x000000074a007c0c */ /* 0x000fe4000bf66270 */
[----:B------:R-:W0:Y:S02]  /*4c30*/  LDC R74, c[0x0][0x3a8] ;  /* 0x0000ea00ff4a7b82 */ /* 0x000e240000000800 */
[----:B------:R1:W4:Y:S01]  /*4c40*/  @!P1 LDG.E.U16 R72, desc[UR8][R44.64] ;  /* 0x000000082c489981 */ /* 0x000322000c1e1500 */
[----:B------:R-:W-:-:S02]  /*4c50*/  PRMT R86, RZ, 0x7610, R86 ;  /* 0x00007610ff567816 */ /* 0x000fc40000000056 */
[----:B-1----:R-:W-:-:S04]  /*4c60*/  LOP3.LUT R45, R125, 0x52, RZ, 0xfc, !PT ;  /* 0x000000527d2d7812 */ /* 0x002fc800078efcff */
[----:B------:R-:W-:Y:S01]  /*4c70*/  ISETP.GE.AND P1, PT, R45, UR7, PT ;  /* 0x000000072d007c0c */ /* 0x000fe2000bf26270 */
[----:B------:R-:W-:Y:S01]  /*4c80*/  IMAD.WIDE R44, R0, 0x2, R2 ;  /* 0x00000002002c7825 */ /* 0x000fe200078e0202 */
[----:B------:R-:W-:-:S04]  /*4c90*/  LOP3.LUT R0, R125, 0x58, RZ, 0xfc, !PT ;  /* 0x000000587d007812 */ /* 0x000fc800078efcff */
[----:B------:R3:W4:Y:S01]  /*4ca0*/  @!P2 LDG.E.U16 R86, desc[UR8][R44.64] ;  /* 0x000000082c56a981 */ /* 0x000722000c1e1500 */
[----:B------:R-:W-:Y:S02]  /*4cb0*/  ISETP.GE.AND P2, PT, R0, UR7, PT ;  /* 0x0000000700007c0c */ /* 0x000fe4000bf46270 */
[----:B------:R-:W-:-:S05]  /*4cc0*/  LOP3.LUT R0, R125, 0x54, RZ, 0xfc, !PT ;  /* 0x000000547d007812 */ /* 0x000fca00078efcff */
[----:B0-----:R-:W-:Y:S02]  /*4cd0*/  IMAD R0, R0, R74, RZ ;  /* 0x0000004a00007224 */ /* 0x001fe400078e02ff */
[----:B------:R-:W0:Y:S01]  /*4ce0*/  LDC R74, c[0x0][0x3a8] ;  /* 0x0000ea00ff4a7b82 */ /* 0x000e220000000800 */
[----:B------:R-:W-:Y:S02]  /*4cf0*/  LOP3.LUT R36, R125, 0x54, RZ, 0xfc, !PT ;  /* 0x000000547d247812 */ /* 0x000fe400078efcff */
[----:B------:R-:W-:Y:S02]  /*4d00*/  PRMT R35, RZ, 0x7610, R35 ;  /* 0x00007610ff237816 */ /* 0x000fe40000000023 */
[----:B------:R-:W-:Y:S02]  /*4d10*/  ISETP.GE.AND P0, PT, R36, UR7, PT ;  /* 0x0000000724007c0c */ /* 0x000fe4000bf06270 */
[----:B------:R-:W-:Y:S02]  /*4d20*/  PRMT R118, RZ, 0x7610, R118 ;  /* 0x00007610ff767816 */ /* 0x000fe40000000076 */
[----:B------:R-:W-:-:S02]  /*4d30*/  PRMT R71, RZ, 0x7610, R71 ;  /* 0x00007610ff477816 */ /* 0x000fc40000000047 */
[----:B------:R-:W-:Y:S01]  /*4d40*/  PRMT R87, RZ, 0x7610, R87 ;  /* 0x00007610ff577816 */ /* 0x000fe20000000057 */
[----:B---3--:R-:W-:-:S04]  /*4d50*/  IMAD.WIDE R44, R37, 0x2, R2 ;  /* 0x00000002252c7825 */ /* 0x008fc800078e0202 */
[----:B------:R-:W-:Y:S01]  /*4d60*/  IMAD.WIDE R36, R0, 0x2, R2 ;  /* 0x0000000200247825 */ /* 0x000fe200078e0202 */
[C---:B------:R-:W-:Y:S01]  /*4d70*/  LOP3.LUT R0, R125.reuse, 0x58, RZ, 0xfc, !PT ;  /* 0x000000587d007812 */ /* 0x040fe200078efcff */
[----:B------:R1:W3:Y:S04]  /*4d80*/  @!P1 LDG.E.U16 R71, desc[UR8][R44.64] ;  /* 0x000000082c479981 */ /* 0x0002e8000c1e1500 */
[----:B0-----:R-:W-:Y:S01]  /*4d90*/  IMAD R0, R0, R74, RZ ;  /* 0x0000004a00007224 */ /* 0x001fe200078e02ff */
[----:B------:R-:W-:Y:S01]  /*4da0*/  LOP3.LUT R74, R125, 0x5a, RZ, 0xfc, !PT ;  /* 0x0000005a7d4a7812 */ /* 0x000fe200078efcff */
[----:B------:R-:W3:Y:S03]  /*4db0*/  @!P0 LDG.E.U16 R118, desc[UR8][R36.64] ;  /* 0x0000000824768981 */ /* 0x000ee6000c1e1500 */
[----:B------:R-:W-:-:S02]  /*4dc0*/  ISETP.GE.AND P0, PT, R74, UR7, PT ;  /* 0x000000074a007c0c */ /* 0x000fc4000bf06270 */
[----:B------:R-:W3:Y:S01]  /*4dd0*/  LDL R74, [R1+0x150] ;  /* 0x00015000014a7983 */ /* 0x000ee20000100800 */
[----:B-1----:R-:W-:-:S03]  /*4de0*/  IMAD.WIDE R44, R0, 0x2, R2 ;  /* 0x00000002002c7825 */ /* 0x002fc600078e0202 */
[----:B------:R-:W3:Y:S04]  /*4df0*/  LDL R37, [R1+0x19c] ;  /* 0x00019c0001257983 */ /* 0x000ee80000100800 */
[----:B------:R0:W4:Y:S04]  /*4e00*/  @!P2 LDG.E.U16 R87, desc[UR8][R44.64] ;  /* 0x000000082c57a981 */ /* 0x000128000c1e1500 */
[----:B------:R-:W4:Y:S01]  /*4e10*/  LDL R45, [R1+0x1a4] ;  /* 0x0001a400012d7983 */ /* 0x000f220000100800 */
[----:B0-----:R-:W-:-:S04]  /*4e20*/  LOP3.LUT R44, R125, 0x62, RZ, 0xfc, !PT ;  /* 0x000000627d2c7812 */ /* 0x001fc800078efcff */
[----:B------:R-:W-:Y:S02]  /*4e30*/  ISETP.GE.AND P4, PT, R44, UR7, PT ;  /* 0x000000072c007c0c */ /* 0x000fe4000bf86270 */
[----:B------:R-:W5:Y:S01]  /*4e40*/  LDL R44, [R1+0x154] ;  /* 0x00015400012c7983 */ /* 0x000f620000100800 */
[----:B--2---:R-:W-:-:S05]  /*4e50*/  IMAD.WIDE R38, R39, 0x2, R2 ;  /* 0x0000000227267825 */ /* 0x004fca00078e0202 */
[----:B------:R-:W2:Y:S04]  /*4e60*/  @!P3 LDG.E.U16 R35, desc[UR8][R38.64] ;  /* 0x000000082623b981 */ /* 0x000ea8000c1e1500 */
[----:B------:R-:W2:Y:S01]  /*4e70*/  LDL R39, [R1+0x1a0] ;  /* 0x0001a00001277983 */ /* 0x000ea20000100800 */
[----:B------:R-:W-:-:S04]  /*4e80*/  LOP3.LUT R0, R125, 0x5c, RZ, 0xfc, !PT ;  /* 0x0000005c7d007812 */ /* 0x000fc800078efcff */
[----:B------:R-:W-:Y:S02]  /*4e90*/  ISETP.GE.AND P1, PT, R0, UR7, PT ;  /* 0x0000000700007c0c */ /* 0x000fe4000bf26270 */
[----:B------:R-:W-:Y:S02]  /*4ea0*/  PRMT R115, RZ, 0x7610, R115 ;  /* 0x00007610ff737816 */ /* 0x000fe40000000073 */
[----:B------:R-:W-:Y:S02]  /*4eb0*/  PRMT R117, RZ, 0x7610, R117 ;  /* 0x00007610ff757816 */ /* 0x000fe40000000075 */
[----:B------:R-:W-:-:S04]  /*4ec0*/  LOP3.LUT R0, R125, 0x5e, RZ, 0xfc, !PT ;  /* 0x0000005e7d007812 */ /* 0x000fc800078efcff */
[----:B------:R-:W-:Y:S02]  /*4ed0*/  ISETP.GE.AND P2, PT, R0, UR7, PT ;  /* 0x0000000700007c0c */ /* 0x000fe4000bf46270 */
[C---:B------:R-:W-:Y:S02]  /*4ee0*/  LOP3.LUT R0, R125.reuse, 0x60, RZ, 0xfc, !PT ;  /* 0x000000607d007812 */ /* 0x040fe400078efcff */
[----:B------:R-:W-:Y:S02]  /*4ef0*/  PRMT R119, RZ, 0x7610, R119 ;  /* 0x00007610ff777816 */ /* 0x000fe40000000077 */
[----:B------:R-:W-:Y:S02]  /*4f00*/  ISETP.GE.AND P3, PT, R0, UR7, PT ;  /* 0x0000000700007c0c */ /* 0x000fe4000bf66270 */
[----:B------:R-:W-:Y:S02]  /*4f10*/  LOP3.LUT R0, R125, 0x64, RZ, 0xfc, !PT ;  /* 0x000000647d007812 */ /* 0x000fe400078efcff */
[----:B------:R-:W-:-:S02]  /*4f20*/  PRMT R114, RZ, 0x7610, R114 ;  /* 0x00007610ff727816 */ /* 0x000fc40000000072 */
[----:B------:R-:W-:Y:S02]  /*4f30*/  PRMT R113, RZ, 0x7610, R113 ;  /* 0x00007610ff717816 */ /* 0x000fe40000000071 */
[----:B------:R-:W-:Y:S01]  /*4f40*/  PRMT R102, RZ, 0x7610, R102 ;  /* 0x00007610ff667816 */ /* 0x000fe20000000066 */
[----:B---3--:R-:W-:-:S05]  /*4f50*/  IMAD.WIDE R36, R37, 0x2, R2 ;  /* 0x0000000225247825 */ /* 0x008fca00078e0202 */
[----:B------:R4:W3:Y:S02]  /*4f60*/  @!P0 LDG.E.U16 R117, desc[UR8][R36.64] ;  /* 0x0000000824758981 */ /* 0x0008e4000c1e1500 */
[----:B----4-:R-:W-:Y:S01]  /*4f70*/  IMAD.WIDE R36, R45, 0x2, R2 ;  /* 0x000000022d247825 */ /* 0x010fe200078e0202 */
[C---:B------:R-:W-:Y:S02]  /*4f80*/  LOP3.LUT R45, R125.reuse, 0x62, RZ, 0xfc, !PT ;  /* 0x000000627d2d7812 */ /* 0x040fe400078efcff */
[----:B------:R-:W-:Y:S02]  /*4f90*/  ISETP.GE.AND P0, PT, R0, UR7, PT ;  /* 0x0000000700007c0c */ /* 0x000fe4000bf06270 */
[----:B------:R-:W4:Y:S01]  /*4fa0*/  @!P2 LDG.E.U16 R119, desc[UR8][R36.64] ;  /* 0x000000082477a981 */ /* 0x000f22000c1e1500 */
[----:B------:R-:W-:Y:S02]  /*4fb0*/  LOP3.LUT R0, R125, 0x66, RZ, 0xfc, !PT ;  /* 0x000000667d007812 */ /* 0x000fe400078efcff */
[----:B------:R-:W-:-:S02]  /*4fc0*/  PRMT R116, RZ, 0x7610, R116 ;  /* 0x00007610ff747816 */ /* 0x000fc40000000074 */
[----:B------:R-:W-:Y:S02]  /*4fd0*/  PRMT R101, RZ, 0x7610, R101 ;  /* 0x00007610ff657816 */ /* 0x000fe40000000065 */
[----:B------:R-:W-:Y:S02]  /*4fe0*/  PRMT R112, RZ, 0x7610, R112 ;  /* 0x00007610ff707816 */ /* 0x000fe40000000070 */
[----:B------:R-:W-:Y:S02]  /*4ff0*/  PRMT R100, RZ, 0x7610, R100 ;  /* 0x00007610ff647816 */ /* 0x000fe40000000064 */
[----:B------:R-:W-:Y:S02]  /*5000*/  PRMT R84, RZ, 0x7610, R84 ;  /* 0x00007610ff547816 */ /* 0x000fe40000000054 */
[----:B------:R-:W-:Y:S01]  /*5010*/  PRMT R110, RZ, 0x7610, R110 ;  /* 0x00007610ff6e7816 */ /* 0x000fe2000000006e */
[----:B--2---:R-:W-:-:S05]  /*5020*/  IMAD.WIDE R38, R39, 0x2, R2 ;  /* 0x0000000227267825 */ /* 0x004fca00078e0202 */
[----:B------:R0:W2:Y:S02]  /*5030*/  @!P1 LDG.E.U16 R115, desc[UR8][R38.64] ;  /* 0x0000000826739981 */ /* 0x0000a4000c1e1500 */
[----:B0-----:R-:W-:Y:S02]  /*5040*/  IMAD.WIDE R38, R74, 0x2, R2 ;  /* 0x000000024a267825 */ /* 0x001fe400078e0202 */
[----:B------:R-:W0:Y:S03]  /*5050*/  LDC R74, c[0x0][0x3a8] ;  /* 0x0000ea00ff4a7b82 */ /* 0x000e260000000800 */
[----:B------:R1:W2:Y:S05]  /*5060*/  @!P3 LDG.E.U16 R102, desc[UR8][R38.64] ;  /* 0x000000082666b981 */ /* 0x0002aa000c1e1500 */
[----:B-1----:R-:W1:Y:S01]  /*5070*/  LDC R39, c[0x0][0x3a8] ;  /* 0x0000ea00ff277b82 */ /* 0x002e620000000800 */
[----:B0-----:R-:W-:-:S07]  /*5080*/  IMAD R45, R45, R74, RZ ;  /* 0x0000004a2d2d7224 */ /* 0x001fce00078e02ff */
[----:B------:R-:W0:Y:S01]  /*5090*/  LDC R74, c[0x0][0x3a8] ;  /* 0x0000ea00ff4a7b82 */ /* 0x000e220000000800 */
[----:B------:R-:W-:Y:S01]  /*50a0*/  IMAD.WIDE R36, R45, 0x2, R2 ;  /* 0x000000022d247825 */ /* 0x000fe200078e0202 */
[----:B------:R-:W-:-:S04]  /*50b0*/  LOP3.LUT R45, R125, 0x66, RZ, 0xfc, !PT ;  /* 0x000000667d2d7812 */ /* 0x000fc800078efcff */
[----:B------:R5:W2:Y:S02]  /*50c0*/  @!P4 LDG.E.U16 R114, desc[UR8][R36.64] ;  /* 0x000000082472c981 */ /* 0x000aa4000c1e1500 */
[----:B-----5:R-:W-:-:S05]  /*50d0*/  IMAD.WIDE R36, R44, 0x2, R2 ;  /* 0x000000022c247825 */ /* 0x020fca00078e0202 */
[----:B------:R5:W2:Y:S01]  /*50e0*/  @!P0 LDG.E.U16 R113, desc[UR8][R36.64] ;  /* 0x0000000824718981 */ /* 0x000aa2000c1e1500 */
[----:B0-----:R-:W-:-:S04]  /*50f0*/  IMAD R45, R45, R74, RZ ;  /* 0x0000004a2d2d7224 */ /* 0x001fc800078e02ff */
[----:B-----5:R-:W-:Y:S02]  /*5100*/  IMAD.WIDE R36, R45, 0x2, R2 ;  /* 0x000000022d247825 */ /* 0x020fe400078e0202 */
[----:B------:R-:W0:Y:S01]  /*5110*/  LDC R45, c[0x0][0x3a8] ;  /* 0x0000ea00ff2d7b82 */ /* 0x000e220000000800 */
[C---:B------:R-:W-:Y:S02]  /*5120*/  LOP3.LUT R44, R125.reuse, 0x6a, RZ, 0xfc, !PT ;  /* 0x0000006a7d2c7812 */ /* 0x040fe400078efcff */
[----:B------:R-:W-:Y:S02]  /*5130*/  ISETP.GE.AND P1, PT, R0, UR7, PT ;  /* 0x0000000700007c0c */ /* 0x000fe4000bf26270 */
[C---:B------:R-:W-:Y:S02]  /*5140*/  LOP3.LUT R38, R125.reuse, 0x68, RZ, 0xfc, !PT ;  /* 0x000000687d267812 */ /* 0x040fe400078efcff */
[----:B------:R-:W-:-:S03]  /*5150*/  LOP3.LUT R0, R125, 0x68, RZ, 0xfc, !PT ;  /* 0x000000687d007812 */ /* 0x000fc600078efcff */
[----:B-1----:R-:W-:Y:S01]  /*5160*/  IMAD R38, R38, R39, RZ ;  /* 0x0000002726267224 */ /* 0x002fe200078e02ff */
[----:B------:R-:W-:Y:S01]  /*5170*/  ISETP.GE.AND P0, PT, R0, UR7, PT ;  /* 0x0000000700007c0c */ /* 0x000fe2000bf06270 */
[----:B------:R-:W1:Y:S04]  /*5180*/  LDC R39, c[0x0][0x3a8] ;  /* 0x0000ea00ff277b82 */ /* 0x000e680000000800 */
[----:B------:R5:W2:Y:S01]  /*5190*/  @!P1 LDG.E.U16 R116, desc[UR8][R36.64] ;  /* 0x0000000824749981 */ /* 0x000aa2000c1e1500 */
[----:B0-----:R-:W-:-:S03]  /*51a0*/  IMAD R44, R44, R45, RZ ;  /* 0x0000002d2c2c7224 */ /* 0x001fc600078e02ff */
[----:B------:R-:W0:Y:S01]  /*51b0*/  LDC R45, c[0x0][0x3a8] ;  /* 0x0000ea00ff2d7b82 */ /* 0x000e220000000800 */
[----:B-----5:R-:W-:-:S05]  /*51c0*/  IMAD.WIDE R36, R38, 0x2, R2 ;  /* 0x0000000226247825 */ /* 0x020fca00078e0202 */
[----:B------:R5:W2:Y:S01]  /*51d0*/  @!P0 LDG.E.U16 R101, desc[UR8][R36.64] ;  /* 0x0000000824658981 */ /* 0x000aa2000c1e1500 */
[C---:B------:R-:W-:Y:S02]  /*51e0*/  LOP3.LUT R0, R125.reuse, 0x6a, RZ, 0xfc, !PT ;  /* 0x0000006a7d007812 */ /* 0x040fe400078efcff */
[C---:B------:R-:W-:Y:S01]  /*51f0*/  LOP3.LUT R38, R125.reuse, 0x78, RZ, 0xfc, !PT ;  /* 0x000000787d267812 */ /* 0x040fe200078efcff */
[----:B-----5:R-:W-:Y:S01]  /*5200*/  IMAD.WIDE R36, R44, 0x2, R2 ;  /* 0x000000022c247825 */ /* 0x020fe200078e0202 */
[----:B------:R-:W-:Y:S02]  /*5210*/  LOP3.LUT R44, R125, 0x70, RZ, 0xfc, !PT ;  /* 0x000000707d2c7812 */ /* 0x000fe400078efcff */
[----:B------:R-:W-:-:S03]  /*5220*/  ISETP.GE.AND P1, PT, R0, UR7, PT ;  /* 0x0000000700007c0c */ /* 0x000fc6000bf26270 */
[----:B0-----:R-:W-:Y:S02]  /*5230*/  IMAD R44, R44, R45, RZ ;  /* 0x0000002d2c2c7224 */ /* 0x001fe400078e02ff */
[----:B------:R-:W0:Y:S01]  /*5240*/  LDC R45, c[0x0][0x3a8] ;  /* 0x0000ea00ff2d7b82 */ /* 0x000e220000000800 */
[----:B-1----:R-:W-:Y:S01]  /*5250*/  IMAD R38, R38, R39, RZ ;  /* 0x0000002726267224 */ /* 0x002fe200078e02ff */
[----:B------:R-:W-:-:S06]  /*5260*/  LOP3.LUT R0, R125, 0x70, RZ, 0xfc, !PT ;  /* 0x000000707d007812 */ /* 0x000fcc00078efcff */
[----:B------:R1:W5:Y:S01]  /*5270*/  @!P1 LDG.E.U16 R112, desc[UR8][R36.64] ;  /* 0x0000000824709981 */ /* 0x000362000c1e1500 */
[----:B------:R-:W3:Y:S01]  /*5280*/  LDC R39, c[0x0][0x3a8] ;  /* 0x0000ea00ff277b82 */ /* 0x000ee20000000800 */
[----:B------:R-:W-:Y:S01]  /*5290*/  ISETP.GE.AND P0, PT, R0, UR7, PT ;  /* 0x0000000700007c0c */ /* 0x000fe2000bf06270 */
[----:B-1----:R-:W-:Y:S01]  /*52a0*/  IMAD.WIDE R36, R44, 0x2, R2 ;  /* 0x000000022c247825 */ /* 0x002fe200078e0202 */
[C---:B------:R-:W-:Y:S02]  /*52b0*/  LOP3.LUT R44, R125.reuse, 0x6c, RZ, 0xfc, !PT ;  /* 0x0000006c7d2c7812 */ /* 0x040fe400078efcff */
[----:B------:R-:W-:-:S09]  /*52c0*/  LOP3.LUT R0, R125, 0x78, RZ, 0xfc, !PT ;  /* 0x000000787d007812 */ /* 0x000fd200078efcff */
[----:B------:R1:W2:Y:S01]  /*52d0*/  @!P0 LDG.E.U16 R100, desc[UR8][R36.64] ;  /* 0x0000000824648981 */ /* 0x0002a2000c1e1500 */
[----:B0-----:R-:W-:Y:S02]  /*52e0*/  IMAD R44, R44, R45, RZ ;  /* 0x0000002d2c2c7224 */ /* 0x001fe400078e02ff */
[----:B------:R-:W0:Y:S01]  /*52f0*/  LDC R45, c[0x0][0x3a8] ;  /* 0x0000ea00ff2d7b82 */ /* 0x000e220000000800 */
[----:B------:R-:W-:Y:S01]  /*5300*/  ISETP.GE.AND P1, PT, R0, UR7, PT ;  /* 0x0000000700007c0c */ /* 0x000fe2000bf26270 */
[----:B-1----:R-:W-:Y:S01]  /*5310*/  IMAD.WIDE R36, R38, 0x2, R2 ;  /* 0x0000000226247825 */ /* 0x002fe200078e0202 */
[C---:B------:R-:W-:Y:S02]  /*5320*/  LOP3.LUT R38, R125.reuse, 0x6e, RZ, 0xfc, !PT ;  /* 0x0000006e7d267812 */ /* 0x040fe400078efcff */
[----:B------:R-:W-:-:S03]  /*5330*/  LOP3.LUT R0, R125, 0x6c, RZ, 0xfc, !PT ;  /* 0x0000006c7d007812 */ /* 0x000fc600078efcff */
[----:B---3--:R-:W-:Y:S02]  /*5340*/  IMAD R38, R38, R39, RZ ;  /* 0x0000002726267224 */ /* 0x008fe400078e02ff */
[----:B------:R-:W1:Y:S01]  /*5350*/  LDC R39, c[0x0][0x3a8] ;  /* 0x0000ea00ff277b82 */ /* 0x000e620000000800 */
[----:B------:R-:W-:-:S03]  /*5360*/  ISETP.GE.AND P0, PT, R0, UR7, PT ;  /* 0x0000000700007c0c */ /* 0x000fc6000bf06270 */
[----:B------:R3:W2:Y:S01]  /*5370*/  @!P1 LDG.E.U16 R84, desc[UR8][R36.64] ;  /* 0x0000000824549981 */ /* 0x0006a2000c1e1500 */
[C---:B------:R-:W-:Y:S01]  /*5380*/  LOP3.LUT R0, R125.reuse, 0x6e, RZ, 0xfc, !PT ;  /* 0x0000006e7d007812 */ /* 0x040fe200078efcff */
[----:B---3--:R-:W-:Y:S01]  /*5390*/  IMAD.WIDE R36, R44, 0x2, R2 ;  /* 0x000000022c247825 */ /* 0x008fe200078e0202 */
[----:B------:R-:W-:-:S07]  /*53a0*/  LOP3.LUT R44, R125, 0x72, RZ, 0xfc, !PT ;  /* 0x000000727d2c7812 */ /* 0x000fce00078efcff */
[----:B------:R3:W2:Y:S01]  /*53b0*/  @!P0 LDG.E.U16 R110, desc[UR8][R36.64] ;  /* 0x00000008246e8981 */ /* 0x0006a2000c1e1500 */
[----:B0-----:R-:W-:Y:S01]  /*53c0*/  IMAD R44, R44, R45, RZ ;  /* 0x0000002d2c2c7224 */ /* 0x001fe200078e02ff */
[----:B------:R-:W-:Y:S01]  /*53d0*/  ISETP.GE.AND P1, PT, R0, UR7, PT ;  /* 0x0000000700007c0c */ /* 0x000fe2000bf26270 */
[----:B------:R-:W0:Y:S01]  /*53e0*/  LDC R45, c[0x0][0x3a8] ;  /* 0x0000ea00ff2d7b82 */ /* 0x000e220000000800 */
[C---:B------:R-:W-:Y:S01]  /*53f0*/  LOP3.LUT R0, R125.reuse, 0x72, RZ, 0xfc, !PT ;  /* 0x000000727d007812 */ /* 0x040fe200078efcff */
[----:B---3--:R-:W-:Y:S01]  /*5400*/  IMAD.WIDE R36, R38, 0x2, R2 ;  /* 0x0000000226247825 */ /* 0x008fe200078e0202 */
[----:B------:R-:W-:Y:S02]  /*5410*/  LOP3.LUT R38, R125, 0x74, RZ, 0xfc, !PT ;  /* 0x000000747d267812 */ /* 0x000fe400078efcff */
[----:B------:R-:W-:-:S03]  /*5420*/  ISETP.GE.AND P0, PT, R0, UR7, PT ;  /* 0x0000000700007c0c */ /* 0x000fc6000bf06270 */
[----:B-1----:R-:W-:Y:S02]  /*5430*/  IMAD R38, R38, R39, RZ ;  /* 0x0000002726267224 */ /* 0x002fe400078e02ff */
[----:B------:R-:W1:Y:S01]  /*5440*/  LDC R39, c[0x0][0x3a8] ;  /* 0x0000ea00ff277b82 */ /* 0x000e620000000800 */
[----:B------:R-:W-:Y:S02]  /*5450*/  PRMT R111, RZ, 0x7610, R111 ;  /* 0x00007610ff6f7816 */ /* 0x000fe4000000006f */
[----:B------:R-:W-:Y:S02]  /*5460*/  LOP3.LUT R0, R125, 0x74, RZ, 0xfc, !PT ;  /* 0x000000747d007812 */ /* 0x000fe400078efcff */
[----:B------:R-:W-:Y:S02]  /*5470*/  PRMT R109, RZ, 0x7610, R109 ;  /* 0x00007610ff6d7816 */ /* 0x000fe4000000006d */
[----:B------:R3:W2:Y:S01]  /*5480*/  @!P1 LDG.E.U16 R111, desc[UR8][R36.64] ;  /* 0x00000008246f9981 */ /* 0x0006a2000c1e1500 */
[----:B------:R-:W-:-:S02]  /*5490*/  ISETP.GE.AND P1, PT, R0, UR7, PT ;  /* 0x0000000700007c0c */ /* 0x000fc4000bf26270 */
[C---:B------:R-:W-:Y:S01]  /*54a0*/  LOP3.LUT R0, R125.reuse, 0x76, RZ, 0xfc, !PT ;  /* 0x000000767d007812 */ /* 0x040fe200078efcff */
[----:B---3--:R-:W-:Y:S01]  /*54b0*/  IMAD.WIDE R36, R44, 0x2, R2 ;  /* 0x000000022c247825 */ /* 0x008fe200078e0202 */
[C---:B------:R-:W-:Y:S02]  /*54c0*/  LOP3.LUT R44, R125.reuse, 0x76, RZ, 0xfc, !PT ;  /* 0x000000767d2c7812 */ /* 0x040fe400078efcff */
[----:B------:R-:W-:Y:S02]  /*54d0*/  PRMT R76, RZ, 0x7610, R76 ;  /* 0x00007610ff4c7816 */ /* 0x000fe4000000004c */
[----:B------:R3:W2:Y:S01]  /*54e0*/  @!P0 LDG.E.U16 R109, desc[UR8][R36.64] ;  /* 0x00000008246d8981 */ /* 0x0006a2000c1e1500 */
[----:B------:R-:W-:Y:S01]  /*54f0*/  ISETP.GE.AND P0, PT, R0, UR7, PT ;  /* 0x0000000700007c0c */ /* 0x000fe2000bf06270 */
[----:B0-----:R-:W-:Y:S01]  /*5500*/  IMAD R44, R44, R45, RZ ;  /* 0x0000002d2c2c7224 */ /* 0x001fe200078e02ff */
[----:B------:R-:W-:Y:S01]  /*5510*/  PRMT R103, RZ, 0x7610, R103 ;  /* 0x00007610ff677816 */ /* 0x000fe20000000067 */
[----:B------:R-:W0:Y:S01]  /*5520*/  LDC R45, c[0x0][0x3a8] ;  /* 0x0000ea00ff2d7b82 */ /* 0x000e220000000800 */
[----:B---3--:R-:W-:Y:S01]  /*5530*/  IMAD.WIDE R36, R38, 0x2, R2 ;  /* 0x0000000226247825 */ /* 0x008fe200078e0202 */
[----:B------:R-:W-:-:S04]  /*5540*/  LOP3.LUT R38, R125, 0x7a, RZ, 0xfc, !PT ;  /* 0x0000007a7d267812 */ /* 0x000fc800078efcff */
[----:B------:R3:W2:Y:S01]  /*5550*/  @!P1 LDG.E.U16 R76, desc[UR8][R36.64] ;  /* 0x00000008244c9981 */ /* 0x0006a2000c1e1500 */
[----:B-1----:R-:W-:-:S03]  /*5560*/  IMAD R38, R38, R39, RZ ;  /* 0x0000002726267224 */ /* 0x002fc600078e02ff */
[----:B------:R-:W2:Y:S01]  /*5570*/  LDL.LU R39, [R1+0xd8] ;  /* 0x0000d80001277983 */ /* 0x000ea20000300800 */
[----:B---3--:R-:W-:-:S05]  /*5580*/  IMAD.WIDE R36, R44, 0x2, R2 ;  /* 0x000000022c247825 */ /* 0x008fca00078e0202 */
[----:B------:R1:W3:Y:S02]  /*5590*/  @!P0 LDG.E.U16 R103, desc[UR8][R36.64] ;  /* 0x0000000824678981 */ /* 0x0002e4000c1e1500 */
[----:B-1----:R-:W-:Y:S02]  /*55a0*/  IMAD.WIDE R36, R38, 0x2, R2 ;  /* 0x0000000226247825 */ /* 0x002fe400078e0202 */
[----:B------:R-:W2:Y:S01]  /*55b0*/  LDL.LU R38, [R1+0xe0] ;  /* 0x0000e00001267983 */ /* 0x000ea20000300800 */
[C---:B------:R-:W-:Y:S02]  /*55c0*/  LOP3.LUT R44, R125.reuse, 0x7c, RZ, 0xfc, !PT ;  /* 0x0000007c7d2c7812 */ /* 0x040fe400078efcff */
[----:B------:R-:W-:-:S03]  /*55d0*/  LOP3.LUT R0, R125, 0x7a, RZ, 0xfc, !PT ;  /* 0x0000007a7d007812 */ /* 0x000fc600078efcff */
[----:B0-----:R-:W-:Y:S02]  /*55e0*/  IMAD R44, R44, R45, RZ ;  /* 0x0000002d2c2c7224 */ /* 0x001fe400078e02ff */
[----:B------:R-:W0:Y:S01]  /*55f0*/  LDC R45, c[0x0][0x3a8] ;  /* 0x0000ea00ff2d7b82 */ /* 0x000e220000000800 */
[----:B------:R-:W-:Y:S01]  /*5600*/  ISETP.GE.AND P1, PT, R0, UR7, PT ;  /* 0x0000000700007c0c */ /* 0x000fe2000bf26270 */
[----:B------:R-:W1:Y:S01]  /*5610*/  S2R R74, SR_TID.X ;  /* 0x00000000004a7919 */ /* 0x000e620000002100 */
[C---:B------:R-:W-:Y:S02]  /*5620*/  LOP3.LUT R0, R125.reuse, 0x7c, RZ, 0xfc, !PT ;  /* 0x0000007c7d007812 */ /* 0x040fe400078efcff */
[----:B------:R-:W-:Y:S02]  /*5630*/  PRMT R77, RZ, 0x7610, R77 ;  /* 0x00007610ff4d7816 */ /* 0x000fe4000000004d */
[----:B------:R-:W-:Y:S02]  /*5640*/  ISETP.GE.AND P0, PT, R0, UR7, PT ;  /* 0x0000000700007c0c */ /* 0x000fe4000bf06270 */
[----:B------:R-:W-:-:S02]  /*5650*/  LOP3.LUT R0, R125, 0x7e, RZ, 0xfc, !PT ;  /* 0x0000007e7d007812 */ /* 0x000fc400078efcff */
[----:B------:R-:W-:-:S03]  /*5660*/  PRMT R80, RZ, 0x7610, R80 ;  /* 0x00007610ff507816 */ /* 0x000fc60000000050 */
[----:B------:R4:W3:Y:S01]  /*5670*/  @!P1 LDG.E.U16 R77, desc[UR8][R36.64] ;  /* 0x00000008244d9981 */ /* 0x0008e2000c1e1500 */
[----:B------:R-:W-:Y:S02]  /*5680*/  ISETP.GE.AND P1, PT, R0, UR7, PT ;  /* 0x0000000700007c0c */ /* 0x000fe4000bf26270 */
[----:B------:R-:W-:Y:S01]  /*5690*/  PRMT R75, RZ, 0x7610, R75 ;  /* 0x00007610ff4b7816 */ /* 0x000fe2000000004b */
[----:B------:R4:W3:Y:S02]  /*56a0*/  @!P5 LDG.E.U16 R80, desc[UR8][R62.64] ;  /* 0x000000083e50d981 */ /* 0x0008e4000c1e1500 */
[----:B----4-:R-:W-:Y:S01]  /*56b0*/  IMAD.WIDE R36, R44, 0x2, R2 ;  /* 0x000000022c247825 */ /* 0x010fe200078e0202 */
[----:B------:R-:W-:Y:S02]  /*56c0*/  LOP3.LUT R44, R125, 0x7e, RZ, 0xfc, !PT ;  /* 0x0000007e7d2c7812 */ /* 0x000fe400078efcff */
[----:B------:R-:W-:Y:S02]  /*56d0*/  PRMT R63, RZ, 0x7610, R63 ;  /* 0x00007610ff3f7816 */ /* 0x000fe4000000003f */
[----:B------:R4:W3:Y:S01]  /*56e0*/  @!P0 LDG.E.U16 R75, desc[UR8][R36.64] ;  /* 0x00000008244b8981 */ /* 0x0008e2000c1e1500 */
[----:B0-----:R-:W-:-:S03]  /*56f0*/  IMAD R44, R44, R45, RZ ;  /* 0x0000002d2c2c7224 */ /* 0x001fc600078e02ff */
[----:B------:R-:W3:Y:S01]  /*5700*/  LDL.LU R45, [R1+0xe8] ;  /* 0x0000e800012d7983 */ /* 0x000ee20000300800 */
[----:B----4-:R-:W-:Y:S01]  /*5710*/  IMAD.WIDE R36, R44, 0x2, R2 ;  /* 0x000000022c247825 */ /* 0x010fe200078e0202 */
[----:B-1----:R-:W-:Y:S02]  /*5720*/  LOP3.LUT R0, R74, 0x7f, RZ, 0xc0, !PT ;  /* 0x0000007f4a007812 */ /* 0x002fe400078ec0ff */
[----:B------:R-:W4:Y:S04]  /*5730*/  LDL.LU R44, [R1+0xec] ;  /* 0x0000ec00012c7983 */ /* 0x000f280000300800 */
[----:B------:R0:W3:Y:S01]  /*5740*/  @!P1 LDG.E.U16 R63, desc[UR8][R36.64] ;  /* 0x00000008243f9981 */ /* 0x0000e2000c1e1500 */
[C---:B------:R-:W-:Y:S01]  /*5750*/  ISETP.GE.AND P0, PT, R0.reuse, UR7, PT ;  /* 0x0000000700007c0c */ /* 0x040fe2000bf06270 */
[----:B------:R-:W-:-:S02]  /*5760*/  IMAD R0, R0, UR10, RZ ;  /* 0x0000000a00007c24 */ /* 0x000fc4000f8e02ff */
[----:B------:R1:W-:Y:S01]  /*5770*/  STL.64 [R1+0x1a8], R2 ;  /* 0x0001a80201007387 */ /* 0x0003e20000100a00 */
[----:B0-----:R-:W-:-:S03]  /*5780*/  PRMT R36, RZ, 0x7610, R36 ;  /* 0x00007610ff247816 */ /* 0x001fc60000000024 */
[----:B-1----:R-:W3:Y:S04]  /*5790*/  LDL.LU R2, [R1+0xf0] ;  /* 0x0000f00001027983 */ /* 0x002ee80000300800 */
[----:B------:R-:W3:Y:S01]  /*57a0*/  LDL.LU R3, [R1+0xf4] ;  /* 0x0000f40001037983 */ /* 0x000ee20000300800 */
[----:B------:R-:W-:Y:S06]  /*57b0*/  BAR.SYNC.DEFER_BLOCKING 0x0 ;  /* 0x0000000000007b1d */ /* 0x000fec0000010000 */
[----:B--2---:R0:W-:Y:S02]  /*57c0*/  STL.64 [R1+0xe0], R38 ;  /* 0x0000e02601007387 */ /* 0x0041e40000100a00 */
[----:B0-----:R-:W-:-:S05]  /*57d0*/  IMAD.WIDE R38, R0, 0x2, R38 ;  /* 0x0000000200267825 */ /* 0x001fca00078e0226 */
[----:B------:R0:W2:Y:S04]  /*57e0*/  @!P0 LDG.E.U16 R36, desc[UR8][R38.64] ;  /* 0x0000000826248981 */ /* 0x0000a8000c1e1500 */
[----:B------:R-:W0:Y:S04]  /*57f0*/  LDL.LU R38, [R1+0xdc] ;  /* 0x0000dc0001267983 */ /* 0x000e280000300800 */
[----:B------:R-:W0:Y:S01]  /*5800*/  LDL.LU R39, [R1+0xf8] ;  /* 0x0000f80001277983 */ /* 0x000e220000300800 */
[----:B------:R-:W-:Y:S02]  /*5810*/  PRMT R62, RZ, 0x7610, R62 ;  /* 0x00007610ff3e7816 */ /* 0x000fe4000000003e */
[----:B0-----:R-:W-:-:S04]  /*5820*/  LOP3.LUT R39, R39, R38, RZ, 0x3c, !PT ;  /* 0x0000002627277212 */ /* 0x001fc800078e3cff */
[----:B------:R-:W-:-:S04]  /*5830*/  LOP3.LUT R38, R39, R38, RZ, 0x3c, !PT ;  /* 0x0000002627267212 */ /* 0x000fc800078e3cff */
[----:B------:R-:W-:-:S05]  /*5840*/  LOP3.LUT R39, R39, R38, RZ, 0x3c, !PT ;  /* 0x0000002627277212 */ /* 0x000fca00078e3cff */
[----:B------:R0:W-:Y:S02]  /*5850*/  STL.64 [R1+0xd8], R38 ;  /* 0x0000d82601007387 */ /* 0x0001e40000100a00 */
[----:B0-----:R-:W-:-:S05]  /*5860*/  IMAD.WIDE R38, R0, 0x2, R38 ;  /* 0x0000000200267825 */ /* 0x001fca00078e0226 */
[----:B------:R3:W2:Y:S02]  /*5870*/  @!P0 LDG.E.U16 R62, desc[UR8][R38.64] ;  /* 0x00000008263e8981 */ /* 0x0006a4000c1e1500 */
[----:B---3--:R-:W-:Y:S02]  /*5880*/  IMAD.MOV.U32 R39, RZ, RZ, R45 ;  /* 0x000000ffff277224 */ /* 0x008fe400078e002d */
[----:B----4-:R-:W-:Y:S01]  /*5890*/  IMAD.MOV.U32 R38, RZ, RZ, R44 ;  /* 0x000000ffff267224 */ /* 0x010fe200078e002c */
[----:B------:R-:W3:Y:S04]  /*58a0*/  LDL.LU R45, [R1+0xd0] ;  /* 0x0000d000012d7983 */ /* 0x000ee80000300800 */
[----:B------:R-:W3:Y:S01]  /*58b0*/  LDL.LU R44, [R1+0xd4] ;  /* 0x0000d400012c7983 */ /* 0x000ee20000300800 */
[----:B------:R-:W-:-:S02]  /*58c0*/  LOP3.LUT R3, R3, R2, RZ, 0x3c, !PT ;  /* 0x0000000203037212 */ /* 0x000fc400078e3cff */
[----:B------:R-:W-:Y:S02]  /*58d0*/  PRMT R37, RZ, 0x7610, R37 ;  /* 0x00007610ff257816 */ /* 0x000fe40000000025 */
[C---:B------:R-:W-:Y:S01]  /*58e0*/  LOP3.LUT R2, R3.reuse, R2, RZ, 0x3c, !PT ;  /* 0x0000000203027212 */ /* 0x040fe200078e3cff */
[----:B------:R0:W-:Y:S03]  /*58f0*/  STL.64 [R1+0xf8], R38 ;  /* 0x0000f82601007387 */ /* 0x0001e60000100a00 */
[----:B------:R-:W-:Y:S02]  /*5900*/  LOP3.LUT R3, R3, R2, RZ, 0x3c, !PT ;  /* 0x0000000203037212 */ /* 0x000fe400078e3cff */
[----:B------:R-:W-:Y:S01]  /*5910*/  PRMT R61, RZ, 0x7610, R61 ;  /* 0x00007610ff3d7816 */ /* 0x000fe2000000003d */
[----:B0-----:R-:W-:-:S05]  /*5920*/  IMAD.WIDE R38, R0, 0x2, R38 ;  /* 0x0000000200267825 */ /* 0x001fca00078e0226 */
[----:B------:R0:W4:Y:S01]  /*5930*/  @!P0 LDG.E.U16 R37, desc[UR8][R38.64] ;  /* 0x0000000826258981 */ /* 0x000122000c1e1500 */
[----:B------:R-:W-:Y:S01]  /*5940*/  LOP3.LUT P1, RZ, R74, 0x100, RZ, 0xc0, !PT ;  /* 0x000001004aff7812 */ /* 0x000fe2000782c0ff */
[----:B0-----:R-:W-:-:S05]  /*5950*/  IMAD.WIDE R38, R0, 0x2, R2 ;  /* 0x0000000200267825 */ /* 0x001fca00078e0202 */
[----:B------:R0:W2:Y:S02]  /*5960*/  @!P0 LDG.E.U16 R61, desc[UR8][R38.64] ;  /* 0x00000008263d8981 */ /* 0x0000a4000c1e1500 */
[----:B0-----:R-:W-:Y:S02]  /*5970*/  LOP3.LUT R38, R74, 0xff, RZ, 0xc0, !PT ;  /* 0x000000ff4a267812 */ /* 0x001fe400078ec0ff */
[----:B------:R-:W-:-:S03]  /*5980*/  SEL R74, RZ, 0x210, !P1 ;  /* 0x00000210ff4a7807 */ /* 0x000fc60004800000 */
[----:B------:R-:W-:Y:S01]  /*5990*/  IMAD.SHL.U32 R38, R38, 0x2, RZ ;  /* 0x0000000226267824 */ /* 0x000fe200078e00ff */
[----:B------:R0:W-:Y:S04]  /*59a0*/  STL.64 [R1+0xf0], R2 ;  /* 0x0000f00201007387 */ /* 0x0001e80000100a00 */
[----:B------:R-:W-:Y:S02]  /*59b0*/  LOP3.LUT R74, R74, R38, RZ, 0x3c, !PT ;  /* 0x000000264a4a7212 */ /* 0x000fe400078e3cff */
[----:B------:R-:W-:Y:S01]  /*59c0*/  PRMT R38, RZ, 0x7610, R38 ;  /* 0x00007610ff267816 */ /* 0x000fe20000000026 */
[----:B0-----:R-:W2:Y:S04]  /*59d0*/  LDL.LU R3, [R1] ;  /* 0x0000000001037983 */ /* 0x001ea80000300800 */
[----:B------:R-:W2:Y:S04]  /*59e0*/  LDL.LU R2, [R1+0xc0] ;  /* 0x0000c00001027983 */ /* 0x000ea80000300800 */
[----:B---3--:R0:W-:Y:S02]  /*59f0*/  STL.64 [R1+0xe8], R44 ;  /* 0x0000e82c01007387 */ /* 0x0081e40000100a00 */
[----:B0-----:R-:W-:-:S05]  /*5a00*/  IMAD.WIDE R44, R0, 0x2, R44 ;  /* 0x00000002002c7825 */ /* 0x001fca00078e022c */
[----:B------:R0:W3:Y:S04]  /*5a10*/  @!P0 LDG.E.U16 R38, desc[UR8][R44.64] ;  /* 0x000000082c268981 */ /* 0x0000e8000c1e1500 */
[----:B------:R-:W0:Y:S04]  /*5a20*/  LDL.LU R44, [R1+0xc8] ;  /* 0x0000c800012c7983 */ /* 0x000e280000300800 */
[----:B------:R-:W0:Y:S01]  /*5a30*/  LDL.LU R45, [R1+0xcc] ;  /* 0x0000cc00012d7983 */ /* 0x000e220000300800 */
[----:B------:R-:W1:Y:S01]  /*5a40*/  S2UR UR6, SR_CgaCtaId ;  /* 0x00000000000679c3 */ /* 0x000e620000008800 */
[----:B------:R-:W-:Y:S01]  /*5a50*/  UMOV UR4, 0x400 ;  /* 0x0000040000047882 */ /* 0x000fe20000000000 */
[----:B------:R-:W-:Y:S01]  /*5a60*/  PRMT R39, RZ, 0x7610, R39 ;  /* 0x00007610ff277816 */ /* 0x000fe20000000027 */
[----:B-1----:R-:W-:-:S09]  /*5a70*/  ULEA UR4, UR6, UR4, 0x18 ;  /* 0x0000000406047291 */ /* 0x002fd2000f8ec0ff */
[----:B------:R1:W-:Y:S02]  /*5a80*/  STS.U16 [R74+UR4], R60 ;  /* 0x0000003c4a007988 */ /* 0x0003e40008000404 */
[----:B-1----:R-:W-:Y:S02]  /*5a90*/  PRMT R60, RZ, 0x7610, R60 ;  /* 0x00007610ff3c7816 */ /* 0x002fe4000000003c */
[----:B------:R1:W-:Y:S01]  /*5aa0*/  STS.U16 [R74+UR4+0x1000], R65 ;  /* 0x001000414a007988 */ /* 0x0003e20008000404 */
[----:B0-----:R-:W-:-:S04]  /*5ab0*/  LOP3.LUT R45, R45, R44, RZ, 0x3c, !PT ;  /* 0x0000002c2d2d7212 */ /* 0x001fc800078e3cff */
[----:B------:R-:W-:-:S04]  /*5ac0*/  LOP3.LUT R44, R45, R44, RZ, 0x3c, !PT ;  /* 0x0000002c2d2c7212 */ /* 0x000fc800078e3cff */
[----:B------:R-:W-:-:S05]  /*5ad0*/  LOP3.LUT R45, R45, R44, RZ, 0x3c, !PT ;  /* 0x0000002c2d2d7212 */ /* 0x000fca00078e3cff */
[----:B------:R0:W-:Y:S04]  /*5ae0*/  STL.64 [R1+0xd0], R44 ;  /* 0x0000d02c01007387 */ /* 0x0001e80000100a00 */
[----:B-1----:R-:W3:Y:S01]  /*5af0*/  LDL.LU R65, [R1+0xb4] ;  /* 0x0000b40001417983 */ /* 0x002ee20000300800 */
[----:B0-----:R-:W-:-:S03]  /*5b00*/  IMAD.WIDE R44, R0, 0x2, R44 ;  /* 0x00000002002c7825 */ /* 0x001fc600078e022c */
[----:B--2---:R0:W-:Y:S04]  /*5b10*/  STL.64 [R1+0xc8], R2 ;  /* 0x0000c80201007387 */ /* 0x0041e80000100a00 */
[----:B------:R1:W2:Y:S02]  /*5b20*/  @!P0 LDG.E.U16 R60, desc[UR8][R44.64] ;  /* 0x000000082c3c8981 */ /* 0x0002a4000c1e1500 */
[----:B-1----:R-:W-:Y:S02]  /*5b30*/  IMAD.WIDE R44, R0, 0x2, R2 ;  /* 0x00000002002c7825 */ /* 0x002fe400078e0202 */
[----:B0-----:R-:W2:Y:S04]  /*5b40*/  LDL.LU R3, [R1+0xc] ;  /* 0x00000c0001037983 */ /* 0x001ea80000300800 */
[----:B------:R-:W2:Y:S04]  /*5b50*/  LDL.LU R2, [R1+0x10] ;  /* 0x0000100001027983 */ /* 0x000ea80000300800 */
[----:B------:R0:W2:Y:S04]  /*5b60*/  @!P0 LDG.E.U16 R39, desc[UR8][R44.64] ;  /* 0x000000082c278981 */ /* 0x0000a8000c1e1500 */
[----:B------:R-:W0:Y:S04]  /*5b70*/  LDL.LU R44, [R1+0xb8] ;  /* 0x0000b800012c7983 */ /* 0x000e280000300800 */
[----:B------:R-:W0:Y:S04]  /*5b80*/  LDL.LU R45, [R1+0xbc] ;  /* 0x0000bc00012d7983 */ /* 0x000e280000300800 */
[----:B------:R1:W-:Y:S01]  /*5b90*/  STS.U16 [R74+UR4+0x3000], R64 ;  /* 0x003000404a007988 */ /* 0x0003e20008000404 */
[----:B0-----:R-:W-:-:S04]  /*5ba0*/  LOP3.LUT R45, R45, R44, RZ, 0x3c, !PT ;  /* 0x0000002c2d2d7212 */ /* 0x001fc800078e3cff */
[----:B------:R-:W-:-:S04]  /*5bb0*/  LOP3.LUT R44, R45, R44, RZ, 0x3c, !PT ;  /* 0x0000002c2d2c7212 */ /* 0x000fc800078e3cff */
[----:B------:R-:W-:-:S05]  /*5bc0*/  LOP3.LUT R45, R45, R44, RZ, 0x3c, !PT ;  /* 0x0000002c2d2d7212 */ /* 0x000fca00078e3cff */
[----:B------:R0:W-:Y:S04]  /*5bd0*/  STL.64 [R1+0xc0], R44 ;  /* 0x0000c02c01007387 */ /* 0x0001e80000100a00 */
[----:B-1----:R-:W3:Y:S04]  /*5be0*/  LDL.LU R64, [R1+0xb0] ;  /* 0x0000b00001407983 */ /* 0x002ee80000300800 */
[----:B------:R1:W-:Y:S01]  /*5bf0*/  STS.U16 [R74+UR4+0x2000], R47 ;  /* 0x0020002f4a007988 */ /* 0x0003e20008000404 */
[----:B0-----:R-:W-:Y:S01]  /*5c00*/  IMAD.WIDE R44, R0, 0x2, R44 ;  /* 0x00000002002c7825 */ /* 0x001fe200078e022c */
[----:B-1----:R-:W-:-:S06]  /*5c10*/  PRMT R47, RZ, 0x7610, R47 ;  /* 0x00007610ff2f7816 */ /* 0x002fcc000000002f */
[----:B------:R0:W2:Y:S02]  /*5c20*/  @!P0 LDG.E.U16 R47, desc[UR8][R44.64] ;  /* 0x000000082c2f8981 */ /* 0x0000a4000c1e1500 */
[----:B0-----:R-:W-:Y:S02]  /*5c30*/  PRMT R44, RZ, 0x7610, R44 ;  /* 0x00007610ff2c7816 */ /* 0x001fe4000000002c */
[----:B---3--:R-:W-:-:S04]  /*5c40*/  LOP3.LUT R65, R65, R64, RZ, 0x3c, !PT ;  /* 0x0000004041417212 */ /* 0x008fc800078e3cff */
[----:B------:R-:W-:-:S04]  /*5c50*/  LOP3.LUT R64, R65, R64, RZ, 0x3c, !PT ;  /* 0x0000004041407212 */ /* 0x000fc800078e3cff */
[----:B------:R-:W-:-:S05]  /*5c60*/  LOP3.LUT R65, R65, R64, RZ, 0x3c, !PT ;  /* 0x0000004041417212 */ /* 0x000fca00078e3cff */
[----:B------:R0:W-:Y:S02]  /*5c70*/  STL.64 [R1+0xb8], R64 ;  /* 0x0000b84001007387 */ /* 0x0001e40000100a00 */
[----:B0-----:R-:W-:-:S05]  /*5c80*/  IMAD.WIDE R64, R0, 0x2, R64 ;  /* 0x0000000200407825 */ /* 0x001fca00078e0240 */
[----:B------:R0:W3:Y:S04]  /*5c90*/  @!P0 LDG.E.U16 R44, desc[UR8][R64.64] ;  /* 0x00000008402c8981 */ /* 0x0000e8000c1e1500 */
[----:B------:R-:W0:Y:S04]  /*5ca0*/  LDL.LU R64, [R1+0x4] ;  /* 0x0000040001407983 */ /* 0x000e280000300800 */
[----:B------:R-:W0:Y:S04]  /*5cb0*/  LDL.LU R65, [R1+0x8] ;  /* 0x0000080001417983 */ /* 0x000e280000300800 */
[----:B------:R1:W-:Y:S04]  /*5cc0*/  STS.U16 [R74+UR4+0x4000], R46 ;  /* 0x0040002e4a007988 */ /* 0x0003e80008000404 */
[----:B------:R0:W-:Y:S01]  /*5cd0*/  STS.U16 [R74+UR4+0x5000], R67 ;  /* 0x005000434a007988 */ /* 0x0001e20008000404 */
[----:B-1----:R-:W-:-:S03]  /*5ce0*/  PRMT R46, RZ, 0x7610, R46 ;  /* 0x00007610ff2e7816 */ /* 0x002fc6000000002e */
[----:B------:R-:W-:Y:S01]  /*5cf0*/  STS.U16 [R74+UR4+0x6000], R66 ;  /* 0x006000424a007988 */ /* 0x000fe20008000404 */
[----:B0-----:R-:W-:-:S04]  /*5d00*/  LOP3.LUT R65, R65, R64, RZ, 0x3c, !PT ;  /* 0x0000004041417212 */ /* 0x001fc800078e3cff */
[----:B------:R-:W-:-:S04]  /*5d10*/  LOP3.LUT R64, R65, R64, RZ, 0x3c, !PT ;  /* 0x0000004041407212 */ /* 0x000fc800078e3cff */
[----:B------:R-:W-:-:S05]  /*5d20*/  LOP3.LUT R65, R65, R64, RZ, 0x3c, !PT ;  /* 0x0000004041417212 */ /* 0x000fca00078e3cff */
[----:B------:R0:W-:Y:S04]  /*5d30*/  STL.64 [R1+0xb0], R64 ;  /* 0x0000b04001007387 */ /* 0x0001e80000100a00 */
[----:B------:R-:W3:Y:S01]  /*5d40*/  LDL.LU R67, [R1+0x9c] ;  /* 0x00009c0001437983 */ /* 0x000ee20000300800 */
[----:B0-----:R-:W-:-:S03]  /*5d50*/  IMAD.WIDE R64, R0, 0x2, R64 ;  /* 0x0000000200407825 */ /* 0x001fc600078e0240 */
[----:B--2---:R0:W-:Y:S04]  /*5d60*/  STL.64 [R1+0xa8], R2 ;  /* 0x0000a80201007387 */ /* 0x0041e80000100a00 */
[----:B------:R1:W2:Y:S02]  /*5d70*/  @!P0 LDG.E.U16 R46, desc[UR8][R64.64] ;  /* 0x00000008402e8981 */ /* 0x0002a4000c1e1500 */
[----:B-1----:R-:W-:Y:S02]  /*5d80*/  IMAD.WIDE R64, R0, 0x2, R2 ;  /* 0x0000000200407825 */ /* 0x002fe400078e0202 */
[----:B0-----:R-:W2:Y:S04]  /*5d90*/  LDL.LU R3, [R1+0x80] ;  /* 0x0000800001037983 */ /* 0x001ea80000300800 */
[----:B------:R-:W2:Y:S04]  /*5da0*/  LDL.LU R2, [R1+0x84] ;  /* 0x0000840001027983 */ /* 0x000ea80000300800 */
[----:B------:R-:W3:Y:S01]  /*5db0*/  LDL.LU R66, [R1+0x98] ;  /* 0x0000980001427983 */ /* 0x000ee20000300800 */
[----:B------:R-:W-:-:S06]  /*5dc0*/  PRMT R45, RZ, 0x7610, R45 ;  /* 0x00007610ff2d7816 */ /* 0x000fcc000000002d */
        /* <DEDUP_REMOVED lines=11> */
[----:B------:R0:W-:Y:S04]  /*5e80*/  STS.U16 [R74+UR4+0x8000], R80 ;  /* 0x008000504a007988 */ /* 0x0001e80008000404 */
[----:B-1----:R-:W2:Y:S01]  /*5e90*/  LDL.LU R81, [R1+0x28] ;  /* 0x0000280001517983 */ /* 0x002ea20000300800 */
[----:B0-----:R-:W-:-:S04]  /*5ea0*/  LOP3.LUT R67, R67, R66, RZ, 0x3c, !PT ;  /* 0x0000004243437212 */ /* 0x001fc800078e3cff */
[----:B------:R-:W-:-:S04]  /*5eb0*/  LOP3.LUT R66, R67, R66, RZ, 0x3c, !PT ;  /* 0x0000004243427212 */ /* 0x000fc800078e3cff */
[----:B------:R-:W-:-:S05]  /*5ec0*/  LOP3.LUT R67, R67, R66, RZ, 0x3c, !PT ;  /* 0x0000004243437212 */ /* 0x000fca00078e3cff */
[----:B------:R0:W-:Y:S04]  /*5ed0*/  STL.64 [R1+0x98], R66 ;  /* 0x0000984201007387 */ /* 0x0001e80000100a00 */
[----:B------:R-:W2:Y:S01]  /*5ee0*/  LDL.LU R80, [R1+0x24] ;  /* 0x0000240001507983 */ /* 0x000ea20000300800 */
[----:B------:R-:W-:Y:S01]  /*5ef0*/  PRMT R65, RZ, 0x7610, R65 ;  /* 0x00007610ff417816 */ /* 0x000fe20000000041 */
[----:B0-----:R-:W-:-:S05]  /*5f00*/  IMAD.WIDE R66, R0, 0x2, R66 ;  /* 0x0000000200427825 */ /* 0x001fca00078e0242 */
[----:B------:R0:W3:Y:S02]  /*5f10*/  @!P0 LDG.E.U16 R65, desc[UR8][R66.64] ;  /* 0x0000000842418981 */ /* 0x0000e4000c1e1500 */
[----:B0-----:R-:W-:Y:S02]  /*5f20*/  PRMT R66, RZ, 0x7610, R66 ;  /* 0x00007610ff427816 */ /* 0x001fe40000000042 */
[----:B------:R-:W-:Y:S01]  /*5f30*/  PRMT R67, RZ, 0x7610, R67 ;  /* 0x00007610ff437816 */ /* 0x000fe20000000043 */
[----:B------:R0:W-:Y:S01]  /*5f40*/  STS.U16 [R74+UR4+0x9000], R108 ;  /* 0x0090006c4a007988 */ /* 0x0001e20008000404 */
[----:B--2---:R-:W-:-:S04]  /*5f50*/  LOP3.LUT R81, R81, R80, RZ, 0x3c, !PT ;  /* 0x0000005051517212 */ /* 0x004fc800078e3cff */
[----:B------:R-:W-:-:S04]  /*5f60*/  LOP3.LUT R80, R81, R80, RZ, 0x3c, !PT ;  /* 0x0000005051507212 */ /* 0x000fc800078e3cff */
[----:B------:R-:W-:-:S05]  /*5f70*/  LOP3.LUT R81, R81, R80, RZ, 0x3c, !PT ;  /* 0x0000005051517212 */ /* 0x000fca00078e3cff */
[----:B------:R1:W-:Y:S04]  /*5f80*/  STL.64 [R1+0x90], R80 ;  /* 0x0000905001007387 */ /* 0x0003e80000100a00 */
[----:B0-----:R-:W2:Y:S01]  /*5f90*/  LDL.LU R108, [R1+0x38] ;  /* 0x00003800016c7983 */ /* 0x001ea20000300800 */
[----:B-1----:R-:W-:-:S03]  /*5fa0*/  IMAD.WIDE R80, R0, 0x2, R80 ;  /* 0x0000000200507825 */ /* 0x002fc600078e0250 */
[----:B------:R0:W-:Y:S04]  /*5fb0*/  STL.64 [R1+0x88], R2 ;  /* 0x0000880201007387 */ /* 0x0001e80000100a00 */
[----:B------:R1:W2:Y:S02]  /*5fc0*/  @!P0 LDG.E.U16 R66, desc[UR8][R80.64] ;  /* 0x0000000850428981 */ /* 0x0002a4000c1e1500 */
[----:B-1----:R-:W-:Y:S02]  /*5fd0*/  IMAD.WIDE R80, R0, 0x2, R2 ;  /* 0x0000000200507825 */ /* 0x002fe400078e0202 */
[----:B0-----:R-:W2:Y:S04]  /*5fe0*/  LDL.LU R3, [R1+0x2c] ;  /* 0x00002c0001037983 */ /* 0x001ea80000300800 */
[----:B------:R-:W2:Y:S04]  /*5ff0*/  LDL.LU R2, [R1+0x30] ;  /* 0x0000300001027983 */ /* 0x000ea80000300800 */
[----:B------:R0:W2:Y:S04]  /*6000*/  @!P0 LDG.E.U16 R67, desc[UR8][R80.64] ;  /* 0x0000000850438981 */ /* 0x0000a8000c1e1500 */
[----:B------:R-:W0:Y:S04]  /*6010*/  LDL.LU R80, [R1+0x1c] ;  /* 0x00001c0001507983 */ /* 0x000e280000300800 */
[----:B------:R-:W0:Y:S04]  /*6020*/  LDL.LU R81, [R1+0x20] ;  /* 0x0000200001517983 */ /* 0x000e280000300800 */
[----:B------:R1:W-:Y:S02]  /*6030*/  STS.U16 [R74+UR4+0xa000], R86 ;  /* 0x00a000564a007988 */ /* 0x0003e40008000404 */
[----:B-1----:R-:W-:-:S02]  /*6040*/  PRMT R86, RZ, 0x7610, R86 ;  /* 0x00007610ff567816 */ /* 0x002fc40000000056 */
[----:B0-----:R-:W-:-:S04]  /*6050*/  LOP3.LUT R81, R81, R80, RZ, 0x3c, !PT ;  /* 0x0000005051517212 */ /* 0x001fc800078e3cff */
[----:B------:R-:W-:-:S04]  /*6060*/  LOP3.LUT R80, R81, R80, RZ, 0x3c, !PT ;  /* 0x0000005051507212 */ /* 0x000fc800078e3cff */
[----:B------:R-:W-:-:S05]  /*6070*/  LOP3.LUT R81, R81, R80, RZ, 0x3c, !PT ;  /* 0x0000005051517212 */ /* 0x000fca00078e3cff */
[----:B------:R0:W-:Y:S02]  /*6080*/  STL.64 [R1+0x80], R80 ;  /* 0x0000805001007387 */ /* 0x0001e40000100a00 */
[----:B0-----:R-:W-:-:S05]  /*6090*/  IMAD.WIDE R80, R0, 0x2, R80 ;  /* 0x0000000200507825 */ /* 0x001fca00078e0250 */
[----:B------:R2:W3:Y:S04]  /*60a0*/  @!P0 LDG.E.U16 R86, desc[UR8][R80.64] ;  /* 0x0000000850568981 */ /* 0x0004e8000c1e1500 */
[----:B------:R-:W3:Y:S01]  /*60b0*/  LDL.LU R81, [R1+0x34] ;  /* 0x0000340001517983 */ /* 0x000ee20000300800 */
[----:B--2---:R-:W-:-:S03]  /*60c0*/  IMAD.MOV.U32 R80, RZ, RZ, R108 ;  /* 0x000000ffff507224 */ /* 0x004fc600078e006c */
[----:B------:R0:W-:Y:S04]  /*60d0*/  STS.U16 [R74+UR4+0xb000], R87 ;  /* 0x00b000574a007988 */ /* 0x0001e80008000404 */
[----:B------:R-:W2:Y:S01]  /*60e0*/  LDL.LU R108, [R1+0x50] ;  /* 0x00005000016c7983 */ /* 0x000ea20000300800 */
[----:B0-----:R-:W-:-:S03]  /*60f0*/  PRMT R87, RZ, 0x7610, R87 ;  /* 0x00007610ff577816 */ /* 0x001fc60000000057 */
[----:B---3--:R0:W-:Y:S02]  /*6100*/  STL.64 [R1+0x78], R80 ;  /* 0x0000785001007387 */ /* 0x0081e40000100a00 */
[----:B0-----:R-:W-:-:S05]  /*6110*/  IMAD.WIDE R80, R0, 0x2, R80 ;  /* 0x0000000200507825 */ /* 0x001fca00078e0250 */
[----:B------:R0:W3:Y:S04]  /*6120*/  @!P0 LDG.E.U16 R87, desc[UR8][R80.64] ;  /* 0x0000000850578981 */ /* 0x0000e8000c1e1500 */
[----:B------:R-:W0:Y:S04]  /*6130*/  LDL.LU R80, [R1+0x68] ;  /* 0x0000680001507983 */ /* 0x000e280000300800 */
[----:B------:R-:W0:Y:S04]  /*6140*/  LDL.LU R81, [R1+0x6c] ;  /* 0x00006c0001517983 */ /* 0x000e280000300800 */
[----:B------:R1:W-:Y:S02]  /*6150*/  STS.U16 [R74+UR4+0xc000], R102 ;  /* 0x00c000664a007988 */ /* 0x0003e40008000404 */
[----:B-1----:R-:W-:-:S02]  /*6160*/  PRMT R102, RZ, 0x7610, R102 ;  /* 0x00007610ff667816 */ /* 0x002fc40000000066 */
[----:B------:R1:W-:Y:S02]  /*6170*/  STS.U16 [R74+UR4+0xd000], R101 ;  /* 0x00d000654a007988 */ /* 0x0003e40008000404 */
[----:B-1----:R-:W-:Y:S02]  /*6180*/  PRMT R101, RZ, 0x7610, R101 ;  /* 0x00007610ff657816 */ /* 0x002fe40000000065 */
[----:B0-----:R-:W-:-:S04]  /*6190*/  LOP3.LUT R81, R81, R80, RZ, 0x3c, !PT ;  /* 0x0000005051517212 */ /* 0x001fc800078e3cff */
[----:B------:R-:W-:-:S04]  /*61a0*/  LOP3.LUT R80, R81, R80, RZ, 0x3c, !PT ;  /* 0x0000005051507212 */ /* 0x000fc800078e3cff */
[----:B------:R-:W-:-:S05]  /*61b0*/  LOP3.LUT R81, R81, R80, RZ, 0x3c, !PT ;  /* 0x0000005051517212 */ /* 0x000fca00078e3cff */
[----:B------:R0:W-:Y:S02]  /*61c0*/  STL.64 [R1+0x70], R80 ;  /* 0x0000705001007387 */ /* 0x0001e40000100a00 */
[----:B0-----:R-:W-:-:S05]  /*61d0*/  IMAD.WIDE R80, R0, 0x2, R80 ;  /* 0x0000000200507825 */ /* 0x001fca00078e0250 */
[----:B------:R0:W3:Y:S02]  /*61e0*/  @!P0 LDG.E.U16 R102, desc[UR8][R80.64] ;  /* 0x0000000850668981 */ /* 0x0000e4000c1e1500 */
[----:B0-----:R-:W-:Y:S02]  /*61f0*/  IMAD.MOV.U32 R80, RZ, RZ, R2 ;  /* 0x000000ffff507224 */ /* 0x001fe400078e0002 */
[----:B------:R-:W-:Y:S02]  /*6200*/  IMAD.MOV.U32 R81, RZ, RZ, R3 ;  /* 0x000000ffff517224 */ /* 0x000fe400078e0003 */
[----:B------:R-:W3:Y:S04]  /*6210*/  LDL.LU R3, [R1+0x54] ;  /* 0x0000540001037983 */ /* 0x000ee80000300800 */
[----:B------:R-:W3:Y:S04]  /*6220*/  LDL.LU R2, [R1+0x100] ;  /* 0x0001000001027983 */ /* 0x000ee80000300800 */
[----:B------:R0:W-:Y:S02]  /*6230*/  STL.64 [R1+0x68], R80 ;  /* 0x0000685001007387 */ /* 0x0001e40000100a00 */
[----:B0-----:R-:W-:-:S05]  /*6240*/  IMAD.WIDE R80, R0, 0x2, R80 ;  /* 0x0000000200507825 */ /* 0x001fca00078e0250 */
[----:B------:R2:W3:Y:S04]  /*6250*/  @!P0 LDG.E.U16 R101, desc[UR8][R80.64] ;  /* 0x0000000850658981 */ /* 0x0004e8000c1e1500 */
[----:B------:R-:W3:Y:S01]  /*6260*/  LDL.LU R81, [R1+0x3c] ;  /* 0x00003c0001517983 */ /* 0x000ee20000300800 */
[----:B--2---:R-:W-:-:S03]  /*6270*/  IMAD.MOV.U32 R80, RZ, RZ, R108 ;  /* 0x000000ffff507224 */ /* 0x004fc600078e006c */
[----:B------:R0:W-:Y:S02]  /*6280*/  STS.U16 [R74+UR4+0xe000], R100 ;  /* 0x00e000644a007988 */ /* 0x0001e40008000404 */
[----:B0-----:R-:W-:Y:S02]  /*6290*/  PRMT R100, RZ, 0x7610, R100 ;  /* 0x00007610ff647816 */ /* 0x001fe40000000064 */
[----:B---3--:R0:W-:Y:S02]  /*62a0*/  STL.64 [R1+0x60], R80 ;  /* 0x0000605001007387 */ /* 0x0081e40000100a00 */
[----:B0-----:R-:W-:-:S05]  /*62b0*/  IMAD.WIDE R80, R0, 0x2, R80 ;  /* 0x0000000200507825 */ /* 0x001fca00078e0250 */
        /* <DEDUP_REMOVED lines=8> */
[----:B------:R0:W-:Y:S04]  /*6340*/  STL.64 [R1+0x58], R80 ;  /* 0x0000585001007387 */ /* 0x0001e80000100a00 */
[----:B------:R1:W-:Y:S01]  /*6350*/  STL.64 [R1+0x1b0], R2 ;  /* 0x0001b00201007387 */ /* 0x0003e20000100a00 */
[----:B0-----:R-:W-:-:S05]  /*6360*/  IMAD.WIDE R80, R0, 0x2, R80 ;  /* 0x0000000200507825 */ /* 0x001fca00078e0250 */
[----:B------:R0:W3:Y:S02]  /*6370*/  @!P0 LDG.E.U16 R84, desc[UR8][R80.64] ;  /* 0x0000000850548981 */ /* 0x0000e4000c1e1500 */
[----:B0-----:R-:W-:Y:S02]  /*6380*/  IMAD.WIDE R80, R0, 0x2, R2 ;  /* 0x0000000200507825 */ /* 0x001fe400078e0202 */
[----:B-1----:R-:W2:Y:S04]  /*6390*/  LDL.LU R2, [R1+0x40] ;  /* 0x0000400001027983 */ /* 0x002ea80000300800 */
[----:B------:R-:W2:Y:S01]  /*63a0*/  LDL.LU R3, [R1+0x44] ;  /* 0x0000440001037983 */ /* 0x000ea20000300800 */
[----:B------:R-:W-:-:S05]  /*63b0*/  LOP3.LUT R108, R74, 0x20, RZ, 0x3c, !PT ;  /* 0x000000204a6c7812 */ /* 0x000fca00078e3cff */
[----:B------:R0:W-:Y:S04]  /*63c0*/  STS.U16 [R108+UR4+0x1400], R83 ;  /* 0x001400536c007988 */ /* 0x0001e80008000404 */
[----:B------:R1:W-:Y:S01]  /*63d0*/  STS.U16 [R108+UR4+0x2400], R82 ;  /* 0x002400526c007988 */ /* 0x0003e20008000404 */
[----:B0-----:R-:W-:Y:S02]  /*63e0*/  PRMT R83, RZ, 0x7610, R83 ;  /* 0x00007610ff537816 */ /* 0x001fe40000000053 */
[----:B-1----:R-:W-:-:S04]  /*63f0*/  PRMT R82, RZ, 0x7610, R82 ;  /* 0x00007610ff527816 */ /* 0x002fc80000000052 */
[----:B------:R0:W3:Y:S01]  /*6400*/  @!P0 LDG.E.U16 R83, desc[UR8][R80.64] ;  /* 0x0000000850538981 */ /* 0x0000e2000c1e1500 */
[----:B--2---:R-:W-:-:S04]  /*6410*/  LOP3.LUT R3, R3, R2, RZ, 0x3c, !PT ;  /* 0x0000000203037212 */ /* 0x004fc800078e3cff */
[----:B------:R-:W-:-:S04]  /*6420*/  LOP3.LUT R2, R3, R2, RZ, 0x3c, !PT ;  /* 0x0000000203027212 */ /* 0x000fc800078e3cff */
[----:B------:R-:W-:-:S03]  /*6430*/  LOP3.LUT R3, R3, R2, RZ, 0x3c, !PT ;  /* 0x0000000203037212 */ /* 0x000fc600078e3cff */
[----:B0-----:R-:W-:Y:S02]  /*6440*/  IMAD.WIDE R80, R0, 0x2, R2 ;  /* 0x0000000200507825 */ /* 0x001fe400078e0202 */
[----:B------:R0:W-:Y:S04]  /*6450*/  STL.64 [R1+0x48], R2 ;  /* 0x0000480201007387 */ /* 0x0001e80000100a00 */
[----:B------:R1:W2:Y:S04]  /*6460*/  @!P0 LDG.E.U16 R82, desc[UR8][R80.64] ;  /* 0x0000000850528981 */ /* 0x0002a8000c1e1500 */
[----:B0-----:R-:W2:Y:S04]  /*6470*/  LDL.LU R3, [R1+0x118] ;  /* 0x0001180001037983 */ /* 0x001ea80000300800 */
[----:B------:R-:W2:Y:S04]  /*6480*/  LDL.LU R2, [R1+0x128] ;  /* 0x0001280001027983 */ /* 0x000ea80000300800 */
[----:B------:R-:W1:Y:S04]  /*6490*/  LDL.LU R80, [R1+0x104] ;  /* 0x0001040001507983 */ /* 0x000e680000300800 */
[----:B------:R-:W1:Y:S04]  /*64a0*/  LDL.LU R81, [R1+0x108] ;  /* 0x0001080001517983 */ /* 0x000e680000300800 */
[----:B------:R0:W-:Y:S04]  /*64b0*/  STS.U16 [R108+UR4+0x3400], R79 ;  /* 0x0034004f6c007988 */ /* 0x0001e80008000404 */
[----:B------:R1:W-:Y:S04]  /*64c0*/  STS.U16 [R108+UR4+0x4400], R78 ;  /* 0x0044004e6c007988 */ /* 0x0003e80008000404 */
[----:B0-----:R-:W2:Y:S01]  /*64d0*/  LDL.LU R79, [R1+0x138] ;  /* 0x00013800014f7983 */ /* 0x001ea20000300800 */
[----:B-1----:R-:W-:-:S04]  /*64e0*/  LOP3.LUT R81, R81, R80, RZ, 0x3c, !PT ;  /* 0x0000005051517212 */ /* 0x002fc800078e3cff */
[----:B------:R-:W-:-:S04]  /*64f0*/  LOP3.LUT R80, R81, R80, RZ, 0x3c, !PT ;  /* 0x0000005051507212 */ /* 0x000fc800078e3cff */
[----:B------:R-:W-:-:S05]  /*6500*/  LOP3.LUT R81, R81, R80, RZ, 0x3c, !PT ;  /* 0x0000005051517212 */ /* 0x000fca00078e3cff */
[----:B------:R0:W-:Y:S04]  /*6510*/  STL.64 [R1+0x40], R80 ;  /* 0x0000405001007387 */ /* 0x0001e80000100a00 */
[----:B------:R-:W2:Y:S04]  /*6520*/  LDL.LU R78, [R1+0x124] ;  /* 0x00012400014e7983 */ /* 0x000ea80000300800 */
[----:B------:R1:W-:Y:S01]  /*6530*/  STS.U16 [R108+UR4+0x400], R85 ;  /* 0x000400556c007988 */ /* 0x0003e20008000404 */
[----:B0-----:R-:W-:Y:S01]  /*6540*/  IMAD.WIDE R80, R0, 0x2, R80 ;  /* 0x0000000200507825 */ /* 0x001fe200078e0250 */
[----:B-1----:R-:W-:-:S06]  /*6550*/  PRMT R85, RZ, 0x7610, R85 ;  /* 0x00007610ff557816 */ /* 0x002fcc0000000055 */
[----:B------:R0:W3:Y:S02]  /*6560*/  @!P0 LDG.E.U16 R85, desc[UR8][R80.64] ;  /* 0x0000000850558981 */ /* 0x0000e4000c1e1500 */
[----:B0-----:R-:W-:Y:S02]  /*6570*/  PRMT R80, RZ, 0x7610, R80 ;  /* 0x00007610ff507816 */ /* 0x001fe40000000050 */
[----:B--2---:R-:W-:-:S04]  /*6580*/  LOP3.LUT R79, R79, R78, RZ, 0x3c, !PT ;  /* 0x0000004e4f4f7212 */ /* 0x004fc800078e3cff */
[----:B------:R-:W-:-:S04]  /*6590*/  LOP3.LUT R78, R79, R78, RZ, 0x3c, !PT ;  /* 0x0000004e4f4e7212 */ /* 0x000fc800078e3cff */
[----:B------:R-:W-:-:S05]  /*65a0*/  LOP3.LUT R79, R79, R78, RZ, 0x3c, !PT ;  /* 0x0000004e4f4f7212 */ /* 0x000fca00078e3cff */
[----:B------:R0:W-:Y:S02]  /*65b0*/  STL.64 [R1+0x38], R78 ;  /* 0x0000384e01007387 */ /* 0x0001e40000100a00 */
[----:B0-----:R-:W-:-:S05]  /*65c0*/  IMAD.WIDE R78, R0, 0x2, R78 ;  /* 0x00000002004e7825 */ /* 0x001fca00078e024e */
[----:B------:R0:W2:Y:S04]  /*65d0*/  @!P0 LDG.E.U16 R80, desc[UR8][R78.64] ;  /* 0x000000084e508981 */ /* 0x0000a8000c1e1500 */
[----:B------:R-:W0:Y:S04]  /*65e0*/  LDL.LU R78, [R1+0x130] ;  /* 0x00013000014e7983 */ /* 0x000e280000300800 */
[----:B------:R-:W0:Y:S01]  /*65f0*/  LDL.LU R79, [R1+0x140] ;  /* 0x00014000014f7983 */ /* 0x000e220000300800 */
[----:B------:R-:W-:-:S03]  /*6600*/  PRMT R81, RZ, 0x7610, R81 ;  /* 0x00007610ff517816 */ /* 0x000fc60000000051 */
[----:B------:R-:W-:Y:S04]  /*6610*/  STS.U16 [R108+UR4+0x5400], R68 ;  /* 0x005400446c007988 */ /* 0x000fe80008000404 */
[----:B------:R1:W-:Y:S02]  /*6620*/  STS.U16 [R108+UR4+0x6400], R69 ;  /* 0x006400456c007988 */ /* 0x0003e40008000404 */
[----:B-1----:R-:W-:Y:S01]  /*6630*/  IMAD.WIDE R68, R0, 0x2, R2 ;  /* 0x0000000200447825 */ /* 0x002fe200078e0202 */
[----:B0-----:R-:W-:-:S04]  /*6640*/  LOP3.LUT R79, R79, R78, RZ, 0x3c, !PT ;  /* 0x0000004e4f4f7212 */ /* 0x001fc800078e3cff */
[----:B------:R-:W-:-:S04]  /*6650*/  LOP3.LUT R78, R79, R78, RZ, 0x3c, !PT ;  /* 0x0000004e4f4e7212 */ /* 0x000fc800078e3cff */
[----:B------:R-:W-:-:S05]  /*6660*/  LOP3.LUT R79, R79, R78, RZ, 0x3c, !PT ;  /* 0x0000004e4f4f7212 */ /* 0x000fca00078e3cff */
[----:B------:R0:W-:Y:S02]  /*6670*/  STL.64 [R1+0x30], R78 ;  /* 0x0000304e01007387 */ /* 0x0001e40000100a00 */
[----:B0-----:R-:W-:-:S05]  /*6680*/  IMAD.WIDE R78, R0, 0x2, R78 ;  /* 0x00000002004e7825 */ /* 0x001fca00078e024e */
[----:B------:R0:W2:Y:S04]  /*6690*/  @!P0 LDG.E.U16 R81, desc[UR8][R78.64] ;  /* 0x000000084e518981 */ /* 0x0000a8000c1e1500 */
[----:B------:R1:W-:Y:S01]  /*66a0*/  STL.64 [R1+0x28], R2 ;  /* 0x0000280201007387 */ /* 0x0003e20000100a00 */
[----:B0-----:R-:W-:-:S03]  /*66b0*/  PRMT R78, RZ, 0x7610, R78 ;  /* 0x00007610ff4e7816 */ /* 0x001fc6000000004e */
[----:B-1----:R-:W2:Y:S04]  /*66c0*/  LDL.LU R3, [R1+0x12c] ;  /* 0x00012c0001037983 */ /* 0x002ea80000300800 */
        /* <DEDUP_REMOVED lines=30> */
[----:B--2---:R1:W-:Y:S01]  /*68b0*/  STL.64 [R1+0x1b8], R2 ;  /* 0x0001b80201007387 */ /* 0x0043e20000100a00 */
[----:B0-----:R-:W-:-:S05]  /*68c0*/  IMAD.WIDE R68, R0, 0x2, R68 ;  /* 0x0000000200447825 */ /* 0x001fca00078e0244 */
[----:B------:R0:W2:Y:S02]  /*68d0*/  @!P0 LDG.E.U16 R72, desc[UR8][R68.64] ;  /* 0x0000000844488981 */ /* 0x0000a4000c1e1500 */
[----:B0-----:R-:W-:Y:S02]  /*68e0*/  IMAD.WIDE R68, R0, 0x2, R2 ;  /* 0x0000000200447825 */ /* 0x001fe400078e0202 */
[----:B-1----:R-:W2:Y:S04]  /*68f0*/  LDL.LU R2, [R1+0x148] ;  /* 0x0001480001027983 */ /* 0x002ea80000300800 */
[----:B------:R-:W2:Y:S04]  /*6900*/  LDL.LU R3, [R1+0x14c] ;  /* 0x00014c0001037983 */ /* 0x000ea80000300800 */
[----:B------:R0:W-:Y:S01]  /*6910*/  STS.U16 [R108+UR4+0xa400], R71 ;  /* 0x00a400476c007988 */ /* 0x0001e20008000404 */
[----:B------:R-:W-:-:S02]  /*6920*/  PRMT R79, RZ, 0x7610, R79 ;  /* 0x00007610ff4f7816 */ /* 0x000fc4000000004f */
[----:B0-----:R-:W-:-:S06]  /*6930*/  PRMT R71, RZ, 0x7610, R71 ;  /* 0x00007610ff477816 */ /* 0x001fcc0000000047 */
[----:B------:R0:W3:Y:S04]  /*6940*/  @!P0 LDG.E.U16 R71, desc[UR8][R68.64] ;  /* 0x0000000844478981 */ /* 0x0000e8000c1e1500 */
[----:B------:R1:W-:Y:S02]  /*6950*/  STS.U16 [R108+UR4+0xb400], R117 ;  /* 0x00b400756c007988 */ /* 0x0003e40008000404 */
[----:B-1----:R-:W1:Y:S02]  /*6960*/  S2R R117, SR_TID.X ;  /* 0x0000000000757919 */ /* 0x002e640000002100 */
[----:B------:R0:W-:Y:S02]  /*6970*/  STS.U16 [R108+UR4+0xf400], R77 ;  /* 0x00f4004d6c007988 */ /* 0x0001e40008000404 */
[----:B0-----:R-:W0:Y:S01]  /*6980*/  S2R R77, SR_TID.X ;  /* 0x00000000004d7919 */ /* 0x001e220000002100 */
[----:B------:R-:W-:Y:S01]  /*6990*/  LOP3.LUT R74, R74, 0x40, RZ, 0x3c, !PT ;  /* 0x000000404a4a7812 */ /* 0x000fe200078e3cff */
[----:B------:R-:W-:Y:S04]  /*69a0*/  STS.U16 [R108+UR4+0xc400], R114 ;  /* 0x00c400726c007988 */ /* 0x000fe80008000404 */
[----:B-----5:R-:W-:Y:S04]  /*69b0*/  STS.U16 [R108+UR4+0xd400], R112 ;  /* 0x00d400706c007988 */ /* 0x020fe80008000404 */
[----:B------:R-:W-:Y:S04]  /*69c0*/  STS.U16 [R108+UR4+0xe400], R109 ;  /* 0x00e4006d6c007988 */ /* 0x000fe80008000404 */
[----:B------:R-:W-:Y:S04]  /*69d0*/  STS.U16 [R74+UR4+0x5800], R124 ;  /* 0x0058007c4a007988 */ /* 0x000fe80008000404 */
[----:B------:R5:W-:Y:S04]  /*69e0*/  STS.U16 [R74+UR4+0x800], R20 ;  /* 0x000800144a007988 */ /* 0x000be80008000404 */
[----:B------:R0:W-:Y:S04]  /*69f0*/  STS.U16 [R74+UR4+0x1800], R21 ;  /* 0x001800154a007988 */ /* 0x0001e80008000404 */
[----:B------:R0:W-:Y:S04]  /*6a00*/  STS.U16 [R74+UR4+0x2800], R22 ;  /* 0x002800164a007988 */ /* 0x0001e80008000404 */
[----:B------:R0:W-:Y:S04]  /*6a10*/  STS.U16 [R74+UR4+0x3800], R23 ;  /* 0x003800174a007988 */ /* 0x0001e80008000404 */
[----:B------:R0:W-:Y:S04]  /*6a20*/  STS.U16 [R74+UR4+0x4800], R24 ;  /* 0x004800184a007988 */ /* 0x0001e80008000404 */
[----:B------:R-:W-:Y:S04]  /*6a30*/  STS.U16 [R74+UR4+0x6800], R123 ;  /* 0x0068007b4a007988 */ /* 0x000fe80008000404 */
        /* <DEDUP_REMOVED lines=8> */
[----:B------:R1:W-:Y:S01]  /*6ac0*/  STS.U16 [R74+UR4+0xf800], R75 ;  /* 0x00f8004b4a007988 */ /* 0x0003e20008000404 */
[----:B------:R-:W-:-:S02]  /*6ad0*/  UMOV UR4, 0x400 ;  /* 0x0000040000047882 */ /* 0x000fc40000000000 */
[----:B------:R-:W-:Y:S01]  /*6ae0*/  ULEA UR4, UR6, UR4, 0x18 ;  /* 0x0000000406047291 */ /* 0x000fe2000f8ec0ff */
[----:B-----5:R-:W5:Y:S04]  /*6af0*/  LDL.LU R20, [R1+0x1fc] ;  /* 0x0001fc0001147983 */ /* 0x020f680000300800 */
[----:B0-----:R-:W5:Y:S04]  /*6b00*/  LDL.LU R21, [R1+0x1f8] ;  /* 0x0001f80001157983 */ /* 0x001f680000300800 */
[----:B------:R-:W5:Y:S04]  /*6b10*/  LDL.LU R22, [R1+0x1f4] ;  /* 0x0001f40001167983 */ /* 0x000f680000300800 */
[----:B------:R-:W5:Y:S04]  /*6b20*/  LDL.LU R23, [R1+0x1f0] ;  /* 0x0001f00001177983 */ /* 0x000f680000300800 */
[----:B------:R-:W3:Y:S01]  /*6b30*/  LDL.LU R24, [R1+0x1ec] ;  /* 0x0001ec0001187983 */ /* 0x000ee20000300800 */
[----:B--2---:R-:W-:-:S04]  /*6b40*/  LOP3.LUT R3, R3, R2, RZ, 0x3c, !PT ;  /* 0x0000000203037212 */ /* 0x004fc800078e3cff */
[----:B------:R-:W-:-:S04]  /*6b50*/  LOP3.LUT R2, R3, R2, RZ, 0x3c, !PT ;  /* 0x0000000203027212 */ /* 0x000fc800078e3cff */
[----:B------:R-:W-:-:S03]  /*6b60*/  LOP3.LUT R3, R3, R2, RZ, 0x3c, !PT ;  /* 0x0000000203037212 */ /* 0x000fc600078e3cff */
[----:B------:R-:W-:-:S05]  /*6b70*/  IMAD.WIDE R68, R0, 0x2, R2 ;  /* 0x0000000200447825 */ /* 0x000fca00078e0202 */
[----:B------:R0:W2:Y:S01]  /*6b80*/  @!P0 LDG.E.U16 R79, desc[UR8][R68.64] ;  /* 0x00000008444f8981 */ /* 0x0000a2000c1e1500 */
[----:B-1----:R-:W-:-:S05]  /*6b90*/  LOP3.LUT R0, R117, 0x7, RZ, 0xc0, !PT ;  /* 0x0000000775007812 */ /* 0x002fca00078ec0ff */
[----:B------:R-:W-:Y:S02]  /*6ba0*/  IMAD.SHL.U32 R124, R0, 0x10, RZ ;  /* 0x00000010007c7824 */ /* 0x000fe400078e00ff */
[C---:B0-----:R-:W-:Y:S02]  /*6bb0*/  IMAD.SHL.U32 R69, R117.reuse, 0x40, RZ ;  /* 0x0000004075457824 */ /* 0x041fe400078e00ff */
[----:B------:R-:W-:-:S03]  /*6bc0*/  IMAD.SHL.U32 R68, R117, 0x2, RZ ;  /* 0x0000000275447824 */ /* 0x000fc600078e00ff */
[----:B------:R-:W-:Y:S02]  /*6bd0*/  LOP3.LUT R74, R69, 0x1800, RZ, 0xc0, !PT ;  /* 0x00001800454a7812 */ /* 0x000fe400078ec0ff */
[----:B------:R-:W-:Y:S02]  /*6be0*/  LOP3.LUT R75, R68, 0x10, RZ, 0xc0, !PT ;  /* 0x00000010444b7812 */ /* 0x000fe400078ec0ff */
[----:B------:R-:W-:Y:S02]  /*6bf0*/  LOP3.LUT R69, R77, 0x180, RZ, 0xc0, !PT ;  /* 0x000001804d457812 */ /* 0x000fe400078ec0ff */
[----:B------:R-:W-:Y:S01]  /*6c00*/  LOP3.LUT R124, R124, 0x30, R68, 0x78, !PT ;  /* 0x000000307c7c7812 */ /* 0x000fe200078e7844 */
[C---:B------:R-:W-:Y:S02]  /*6c10*/  IMAD R68, R0.reuse, 0x100, R74 ;  /* 0x0000010000447824 */ /* 0x040fe400078e024a */
[----:B------:R-:W-:Y:S01]  /*6c20*/  IMAD R74, R0, 0x210, RZ ;  /* 0x00000210004a7824 */ /* 0x000fe200078e02ff */
[----:B------:R-:W-:-:S04]  /*6c30*/  LEA.HI R0, R69, R75, RZ, 0x1e ;  /* 0x0000004b45007211 */ /* 0x000fc800078ff0ff */
[----:B------:R-:W-:Y:S02]  /*6c40*/  LOP3.LUT R0, R74, R0, RZ, 0x3c, !PT ;  /* 0x000000004a007212 */ /* 0x000fe400078e3cff */
[C---:B------:R-:W-:Y:S02]  /*6c50*/  LOP3.LUT R74, R117.reuse, 0xff, RZ, 0xc0, !PT ;  /* 0x000000ff754a7812 */ /* 0x040fe400078ec0ff */
[----:B------:R-:W-:Y:S01]  /*6c60*/  LOP3.LUT P0, RZ, R117, 0x100, RZ, 0xc0, !PT ;  /* 0x0000010075ff7812 */ /* 0x000fe2000780c0ff */
[----:B------:R-:W-:Y:S02]  /*6c70*/  IMAD.IADD R124, R68, 0x1, R124 ;  /* 0x00000001447c7824 */ /* 0x000fe400078e027c */
[----:B------:R-:W-:Y:S01]  /*6c80*/  IMAD.SHL.U32 R74, R74, 0x2, RZ ;  /* 0x000000024a4a7824 */ /* 0x000fe200078e00ff */
[----:B------:R-:W-:-:S04]  /*6c90*/  SEL R68, RZ, 0x210, !P0 ;  /* 0x00000210ff447807 */ /* 0x000fc80004000000 */
[----:B------:R-:W-:-:S04]  /*6ca0*/  LOP3.LUT R68, R68, R74, RZ, 0x3c, !PT ;  /* 0x0000004a44447212 */ /* 0x000fc800078e3cff */
[----:B------:R-:W-:-:S05]  /*6cb0*/  LOP3.LUT R68, R68, 0x60, RZ, 0x3c, !PT ;  /* 0x0000006044447812 */ /* 0x000fca00078e3cff */
[----:B------:R0:W-:Y:S04]  /*6cc0*/  STS.U16 [R68+UR4+0xc00], R25 ;  /* 0x000c001944007988 */ /* 0x0001e80008000404 */
[----:B------:R1:W-:Y:S04]  /*6cd0*/  STS.U16 [R68+UR4+0x1c00], R26 ;  /* 0x001c001a44007988 */ /* 0x0003e80008000404 */
[----:B------:R4:W-:Y:S04]  /*6ce0*/  STS.U16 [R68+UR4+0x2c00], R27 ;  /* 0x002c001b44007988 */ /* 0x0009e80008000404 */
[----:B0-----:R-:W5:Y:S04]  /*6cf0*/  LDL.LU R25, [R1+0x1e8] ;  /* 0x0001e80001197983 */ /* 0x001f680000300800 */
[----:B-1----:R-:W5:Y:S04]  /*6d00*/  LDL.LU R26, [R1+0x1e4] ;  /* 0x0001e400011a7983 */ /* 0x002f680000300800 */
[----:B----4-:R-:W4:Y:S04]  /*6d10*/  LDL.LU R27, [R1+0x1e0] ;  /* 0x0001e000011b7983 */ /* 0x010f280000300800 */
[----:B------:R0:W-:Y:S04]  /*6d20*/  STS.U16 [R68+UR4+0x3c00], R28 ;  /* 0x003c001c44007988 */ /* 0x0001e80008000404 */
[----:B------:R1:W-:Y:S04]  /*6d30*/  STS.U16 [R68+UR4+0x4c00], R29 ;  /* 0x004c001d44007988 */ /* 0x0003e80008000404 */
[----:B------:R1:W-:Y:S04]  /*6d40*/  STS.U16 [R68+UR4+0x5c00], R30 ;  /* 0x005c001e44007988 */ /* 0x0003e80008000404 */
[----:B0-----:R-:W4:Y:S04]  /*6d50*/  LDL.LU R28, [R1+0x1dc] ;  /* 0x0001dc00011c7983 */ /* 0x001f280000300800 */
[----:B-1----:R-:W4:Y:S04]  /*6d60*/  LDL.LU R29, [R1+0x1d8] ;  /* 0x0001d800011d7983 */ /* 0x002f280000300800 */
[----:B------:R-:W4:Y:S04]  /*6d70*/  LDL.LU R30, [R1+0x1d4] ;  /* 0x0001d400011e7983 */ /* 0x000f280000300800 */
        /* <DEDUP_REMOVED lines=8> */
[----:B0-----:R-:W4:Y:S04]  /*6e00*/  LDL.LU R34, [R1+0x1c4] ;  /* 0x0001c40001227983 */ /* 0x001f280000300800 */
[----:B-1----:R-:W4:Y:S01]  /*6e10*/  LDL.LU R35, [R1+0x1c0] ;  /* 0x0001c00001237983 */ /* 0x002f220000300800 */
[----:B------:R-:W-:-:S02]  /*6e20*/  LOP3.LUT R74, R77, 0x1ff, RZ, 0xc0, !PT ;  /* 0x000001ff4d4a7812 */ /* 0x000fc400078ec0ff */
[----:B------:R-:W-:-:S03]  /*6e30*/  SHF.R.U32.HI R69, RZ, 0x3, R69 ;  /* 0x00000003ff457819 */ /* 0x000fc60000011645 */
[----:B------:R-:W-:-:S05]  /*6e40*/  IMAD.SHL.U32 R74, R74, 0x2, RZ ;  /* 0x000000024a4a7824 */ /* 0x000fca00078e00ff */
[----:B------:R-:W-:Y:S01]  /*6e50*/  LOP3.LUT R69, R74, R69, RZ, 0x3c, !PT ;  /* 0x000000454a457212 */ /* 0x000fe200078e3cff */
[----:B------:R-:W-:Y:S03]  /*6e60*/  STS.U16 [R68+UR4+0xbc00], R119 ;  /* 0x00bc007744007988 */ /* 0x000fe60008000404 */
[----:B------:R-:W-:Y:S01]  /*6e70*/  LOP3.LUT R112, R69, 0x40, RZ, 0x3c, !PT ;  /* 0x0000004045707812 */ /* 0x000fe200078e3cff */
        /* <DEDUP_REMOVED lines=14> */
[----:B---3--:R-:W-:Y:S04]  /*6f60*/  STS.U16 [R69+UR4+0x10800], R83 ;  /* 0x0108005345007988 */ /* 0x008fe80008000404 */
        /* <DEDUP_REMOVED lines=19> */
[----:B------:R-:W-:Y:S01]  /*70a0*/  STS.U16 [R112+UR4+0x17400], R81 ;  /* 0x0174005170007988 */ /* 0x000fe20008000404 */
[----:B------:R-:W-:-:S03]  /*70b0*/  IMAD.SHL.U32 R75, R117, 0x100, RZ ;  /* 0x00000100754b7824 */ /* 0x000fc600078e00ff */
[----:B--2---:R-:W-:Y:S01]  /*70c0*/  STS.U16 [R112+UR4+0x17c00], R79 ;  /* 0x017c004f70007988 */ /* 0x004fe20008000404 */
[----:B------:R-:W-:Y:S01]  /*70d0*/  BAR.SYNC.DEFER_BLOCKING 0x0 ;  /* 0x0000000000007b1d */ /* 0x000fe20000010000 */
[----:B------:R-:W-:-:S04]  /*70e0*/  LOP3.LUT R75, R75, 0x1000, RZ, 0xc0, !PT ;  /* 0x000010004b4b7812 */ /* 0x000fc800078ec0ff */
[----:B------:R-:W-:-:S05]  /*70f0*/  IADD3 R0, PT, PT, R0, UR4, R75 ;  /* 0x0000000400007c10 */ /* 0x000fca000fffe04b */
[----:B------:R-:W-:Y:S04]  /*7100*/  LDSM.16.MT88.4 R108, [R0] ;  /* 0x00000000006c783b */ /* 0x000fe80000004200 */
[----:B------:R-:W0:Y:S04]  /*7110*/  LDSM.16.M88.4 R80, [R124+UR4+0x10000] ;  /* 0x010000047c50783b */ /* 0x000e280008000200 */
[----:B------:R-:W1:Y:S04]  /*7120*/  LDSM.16.M88.4 R76, [R124+UR4+0x12000] ;  /* 0x012000047c4c783b */ /* 0x000e680008000200 */
[----:B------:R-:W-:Y:S04]  /*7130*/  LDSM.16.M88.4 R72, [R124+UR4+0x14000] ;  /* 0x014000047c48783b */ /* 0x000fe80008000200 */
[----:B------:R-:W-:Y:S04]  /*7140*/  LDSM.16.M88.4 R68, [R124+UR4+0x16000] ;  /* 0x016000047c44783b */ /* 0x000fe80008000200 */
[----:B------:R-:W2:Y:S04]  /*7150*/  LDSM.16.MT88.4 R84, [R0+0x100] ;  /* 0x000100000054783b */ /* 0x000ea80000004200 */
[----:B------:R-:W3:Y:S04]  /*7160*/  LDSM.16.MT88.4 R100, [R0+0x80] ;  /* 0x000080000064783b */ /* 0x000ee80000004200 */
[----:B------:R-:W5:Y:S04]  /*7170*/  LDSM.16.MT88.4 R64, [R0+0x180] ;  /* 0x000180000040783b */ /* 0x000f680000004200 */
[----:B------:R-:W3:Y:S04]  /*7180*/  LDSM.16.MT88.4 R60, [R0+0x2000] ;  /* 0x00200000003c783b */ /* 0x000ee80000004200 */
[----:B------:R-:W3:Y:S04]  /*7190*/  LDSM.16.MT88.4 R36, [R0+0x2080] ;  /* 0x002080000024783b */ /* 0x000ee80000004200 */
[----:B------:R-:W3:Y:S01]  /*71a0*/  LDSM.16.MT88.4 R112, [R0+0x2100] ;  /* 0x002100000070783b */ /* 0x000ee20000004200 */
[C---:B0-----:R-:W-:Y:S08]  /*71b0*/  HMMA.16816.F32 R44, R108.reuse, R80, R104 ;  /* 0x000000506c2c723c */ /* 0x041ff00000001868 */
[----:B-1----:R-:W-:Y:S08]  /*71c0*/  HMMA.16816.F32 R40, R108, R76, R40 ;  /* 0x0000004c6c28723c */ /* 0x002ff00000001828 */
[C---:B--2---:R-:W-:Y:S08]  /*71d0*/  HMMA.16816.F32 R104, R84.reuse, R80, R12 ;  /* 0x000000505468723c */ /* 0x044ff0000000180c */
[C---:B------:R-:W-:Y:S08]  /*71e0*/  HMMA.16816.F32 R4, R84.reuse, R76, R4 ;  /* 0x0000004c5404723c */ /* 0x040ff00000001804 */
[C---:B------:R-:W-:Y:S08]  /*71f0*/  HMMA.16816.F32 R8, R84.reuse, R72, R8 ;  /* 0x000000485408723c */ /* 0x040ff00000001808 */
[----:B------:R-:W-:Y:S01]  /*7200*/  HMMA.16816.F32 R16, R84, R68, R16 ;  /* 0x000000445410723c */ /* 0x000fe20000001810 */
[----:B------:R-:W0:Y:S07]  /*7210*/  LDSM.16.MT88.4 R84, [R0+0x2180] ;  /* 0x002180000054783b */ /* 0x000e2e0000004200 */
[----:B------:R-:W-:Y:S08]  /*7220*/  HMMA.16816.F32 R56, R108, R72, R56 ;  /* 0x000000486c38723c */ /* 0x000ff00000001838 */
[C---:B---3--:R-:W-:Y:S08]  /*7230*/  HMMA.16816.F32 R96, R100.reuse, R80, R96 ;  /* 0x000000506460723c */ /* 0x048ff00000001860 */
[C---:B------:R-:W-:Y:S08]  /*7240*/  HMMA.16816.F32 R92, R100.reuse, R76, R92 ;  /* 0x0000004c645c723c */ /* 0x040ff0000000185c */
[C---:B------:R-:W-:Y:S08]  /*7250*/  HMMA.16816.F32 R88, R100.reuse, R72, R88 ;  /* 0x000000486458723c */ /* 0x040ff00000001858 */
[----:B------:R-:W-:Y:S01]  /*7260*/  HMMA.16816.F32 R100, R100, R68, R48 ;  /* 0x000000446464723c */ /* 0x000fe20000001830 */
[----:B------:R-:W-:-:S05]  /*7270*/  LOP3.LUT R48, R124, 0x40, RZ, 0x3c, !PT ;  /* 0x000000407c307812 */ /* 0x000fca00078e3cff */
[----:B------:R-:W-:Y:S02]  /*7280*/  LDSM.16.M88.4 R12, [R48+UR4+0x10000] ;  /* 0x01000004300c783b */ /* 0x000fe40008000200 */
[----:B------:R-:W-:Y:S08]  /*7290*/  HMMA.16816.F32 R52, R108, R68, R52 ;  /* 0x000000446c34723c */ /* 0x000ff00000001834 */
[----:B-----5:R-:W-:Y:S08]  /*72a0*/  HMMA.16816.F32 R20, R64, R80, R20 ;  /* 0x000000504014723c */ /* 0x020ff00000001814 */
[C---:B------:R-:W-:Y:S01]  /*72b0*/  HMMA.16816.F32 R120, R60.reuse, R78, R40 ;  /* 0x0000004e3c78723c */ /* 0x040fe20000001828 */
[----:B------:R-:W-:Y:S07]  /*72c0*/  LDSM.16.M88.4 R40, [R48+UR4+0x12000] ;  /* 0x012000043028783b */ /* 0x000fee0008000200 */
[----:B------:R-:W-:Y:S01]  /*72d0*/  HMMA.16816.F32 R116, R60, R74, R56 ;  /* 0x0000004a3c74723c */ /* 0x000fe20000001838 */
[----:B------:R-:W1:Y:S07]  /*72e0*/  LDSM.16.MT88.4 R56, [R0+0x4000] ;  /* 0x004000000038783b */ /* 0x000e6e0000004200 */
[C---:B----4-:R-:W-:Y:S08]  /*72f0*/  HMMA.16816.F32 R28, R64.reuse, R72, R28 ;  /* 0x00000048401c723c */ /* 0x050ff0000000181c */
[----:B------:R-:W-:Y:S03]  /*7300*/  HMMA.16816.F32 R32, R64, R68, R32 ;  /* 0x000000444020723c */ /* 0x000fe60000001820 */
[----:B------:R-:W-:-:S02]  /*7310*/  IMAD.MOV.U32 R73, RZ, RZ, R116 ;  /* 0x000000ffff497224 */ /* 0x000fc400078e0074 */
[----:B------:R-:W-:Y:S02]  /*7320*/  IMAD.MOV.U32 R72, RZ, RZ, R117 ;  /* 0x000000ffff487224 */ /* 0x000fe400078e0075 */
[----:B------:R-:W-:Y:S01]  /*7330*/  IMAD.MOV.U32 R69, RZ, RZ, R118 ;  /* 0x000000ffff457224 */ /* 0x000fe200078e0076 */
[----:B------:R-:W-:Y:S01]  /*7340*/  HMMA.16816.F32 R108, R36, R82, R96 ;  /* 0x00000052246c723c */ /* 0x000fe20000001860 */
[----:B------:R-:W-:-:S07]  /*7350*/  IMAD.MOV.U32 R68, RZ, RZ, R119 ;  /* 0x000000ffff447224 */ /* 0x000fce00078e0077 */
[----:B------:R-:W-:Y:S08]  /*7360*/  HMMA.16816.F32 R24, R64, R76, R24 ;  /* 0x0000004c4018723c */ /* 0x000ff00000001818 */
[C---:B------:R-:W-:Y:S08]  /*7370*/  HMMA.16816.F32 R44, R60.reuse, R82, R44 ;  /* 0x000000523c2c723c */ /* 0x040ff0000000182c */
[----:B------:R-:W-:Y:S01]  /*7380*/  HMMA.16816.F32 R116, R60, R70, R52 ;  /* 0x000000463c74723c */ /* 0x000fe20000001834 */
[----:B------:R-:W2:Y:S04]  /*7390*/  LDSM.16.M88.4 R52, [R48+UR4+0x14000] ;  /* 0x014000043034783b */ /* 0x000ea80008000200 */
[----:B------:R-:W3:Y:S03]  /*73a0*/  LDSM.16.MT88.4 R60, [R0+0x4080] ;  /* 0x00408000003c783b */ /* 0x000ee60000004200 */
[-C--:B------:R-:W-:Y:S01]  /*73b0*/  HMMA.16816.F32 R96, R112, R82.reuse, R104 ;  /* 0x000000527060723c */ /* 0x080fe20000001868 */
[----:B------:R-:W-:Y:S07]  /*73c0*/  LDSM.16.M88.4 R48, [R48+UR4+0x16000] ;  /* 0x016000043030783b */ /* 0x000fee0008000200 */
[----:B0-----:R-:W-:Y:S01]  /*73d0*/  HMMA.16816.F32 R20, R84, R82, R20 ;  /* 0x000000525414723c */ /* 0x001fe20000001814 */
[----:B------:R-:W0:Y:S07]  /*73e0*/  LDSM.16.MT88.4 R80, [R0+0x6000] ;  /* 0x006000000050783b */ /* 0x000e2e0000004200 */
[C---:B------:R-:W-:Y:S08]  /*73f0*/  HMMA.16816.F32 R92, R36.reuse, R78, R92 ;  /* 0x0000004e245c723c */ /* 0x040ff0000000185c */
[C---:B------:R-:W-:Y:S08]  /*7400*/  HMMA.16816.F32 R88, R36.reuse, R74, R88 ;  /* 0x0000004a2458723c */ /* 0x040ff00000001858 */
[----:B------:R-:W-:Y:S01]  /*7410*/  HMMA.16816.F32 R64, R36, R70, R100 ;  /* 0x000000462440723c */ /* 0x000fe20000001864 */
[----:B------:R-:W4:Y:S07]  /*7420*/  LDSM.16.MT88.4 R36, [R0+0x4100] ;  /* 0x004100000024783b */ /* 0x000f2e0000004200 */
[C---:B------:R-:W-:Y:S01]  /*7430*/  HMMA.16816.F32 R100, R112.reuse, R78, R4 ;  /* 0x0000004e7064723c */ /* 0x040fe20000001804 */
[----:B------:R-:W5:Y:S07]  /*7440*/  LDSM.16.MT88.4 R4, [R0+0x4180] ;  /* 0x004180000004783b */ /* 0x000f6e0000004200 */
[C---:B------:R-:W-:Y:S08]  /*7450*/  HMMA.16816.F32 R8, R112.reuse, R74, R8 ;  /* 0x0000004a7008723c */ /* 0x040ff00000001808 */
[----:B------:R-:W-:Y:S08]  /*7460*/  HMMA.16816.F32 R112, R112, R70, R16 ;  /* 0x000000467070723c */ /* 0x000ff00000001810 */
[----:B------:R-:W-:Y:S01]  /*7470*/  HMMA.16816.F32 R24, R84, R78, R24 ;  /* 0x0000004e5418723c */ /* 0x000fe20000001818 */
[----:B------:R-:W0:Y:S07]  /*7480*/  LDSM.16.MT88.4 R76, [R0+0x6080] ;  /* 0x00608000004c783b */ /* 0x000e2e0000004200 */
[----:B-1----:R-:W-:Y:S01]  /*7490*/  HMMA.16816.F32 R16, R56, R40, R120 ;  /* 0x000000283810723c */ /* 0x002fe20000001878 */
[----:B------:R-:W-:-:S02]  /*74a0*/  IMAD.MOV.U32 R104, RZ, RZ, R73 ;  /* 0x000000ffff687224 */ /* 0x000fc400078e0049 */
[----:B------:R-:W-:Y:S02]  /*74b0*/  IMAD.MOV.U32 R105, RZ, RZ, R72 ;  /* 0x000000ffff697224 */ /* 0x000fe400078e0048 */
[----:B------:R-:W-:Y:S02]  /*74c0*/  IMAD.MOV.U32 R106, RZ, RZ, R69 ;  /* 0x000000ffff6a7224 */ /* 0x000fe400078e0045 */
[----:B------:R-:W-:Y:S01]  /*74d0*/  IMAD.MOV.U32 R107, RZ, RZ, R68 ;  /* 0x000000ffff6b7224 */ /* 0x000fe200078e0044 */
[----:B------:R-:W-:Y:S08]  /*74e0*/  HMMA.16816.F32 R44, R56, R12, R44 ;  /* 0x0000000c382c723c */ /* 0x000ff0000000182c */
[C---:B------:R-:W-:Y:S01]  /*74f0*/  HMMA.16816.F32 R28, R84.reuse, R74, R28 ;  /* 0x0000004a541c723c */ /* 0x040fe2000000181c */
[----:B------:R-:W1:Y:S07]  /*7500*/  LDSM.16.MT88.4 R72, [R0+0x6100] ;  /* 0x006100000048783b */ /* 0x000e6e0000004200 */
[----:B------:R-:W-:Y:S08]  /*7510*/  HMMA.16816.F32 R32, R84, R70, R32 ;  /* 0x000000465420723c */ /* 0x000ff00000001820 */
[----:B--2---:R-:W-:Y:S08]  /*7520*/  HMMA.16816.F32 R68, R56, R52, R104 ;  /* 0x000000343844723c */ /* 0x004ff00000001868 */
[----:B---3--:R-:W-:Y:S08]  /*7530*/  HMMA.16816.F32 R84, R60, R12, R108 ;  /* 0x0000000c3c54723c */ /* 0x008ff0000000186c */
[----:B0-----:R-:W-:Y:S08]  /*7540*/  HMMA.16816.F32 R16, R80, R42, R16 ;  /* 0x0000002a5010723c */ /* 0x001ff00000001810 */
[----:B----4-:R-:W-:Y:S01]  /*7550*/  HMMA.16816.F32 R104, R36, R52, R8 ;  /* 0x000000342468723c */ /* 0x010fe20000001808 */
[----:B------:R-:W0:Y:S07]  /*7560*/  LDSM.16.MT88.4 R8, [R0+0x6180] ;  /* 0x006180000008783b */ /* 0x000e2e0000004200 */
[----:B------:R-:W-:Y:S08]  /*7570*/  HMMA.16816.F32 R44, R80, R14, R44 ;  /* 0x0000000e502c723c */ /* 0x000ff0000000182c */
[----:B------:R-:W-:Y:S08]  /*7580*/  HMMA.16816.F32 R56, R56, R48, R116 ;  /* 0x000000303838723c */ /* 0x000ff00000001874 */
[C---:B------:R-:W-:Y:S08]  /*7590*/  HMMA.16816.F32 R92, R60.reuse, R40, R92 ;  /* 0x000000283c5c723c */ /* 0x040ff0000000185c */
[C---:B------:R-:W-:Y:S08]  /*75a0*/  HMMA.16816.F32 R88, R60.reuse, R52, R88 ;  /* 0x000000343c58723c */ /* 0x040ff00000001858 */
[----:B------:R-:W-:Y:S08]  /*75b0*/  HMMA.16816.F32 R64, R60, R48, R64 ;  /* 0x000000303c40723c */ /* 0x000ff00000001840 */
[C---:B------:R-:W-:Y:S08]  /*75c0*/  HMMA.16816.F32 R96, R36.reuse, R12, R96 ;  /* 0x0000000c2460723c */ /* 0x040ff00000001860 */
[C---:B------:R-:W-:Y:S08]  /*75d0*/  HMMA.16816.F32 R60, R36.reuse, R40, R100 ;  /* 0x00000028243c723c */ /* 0x040ff00000001864 */
[----:B------:R-:W-:Y:S08]  /*75e0*/  HMMA.16816.F32 R112, R36, R48, R112 ;  /* 0x000000302470723c */ /* 0x000ff00000001870 */
[C---:B-----5:R-:W-:Y:S08]  /*75f0*/  HMMA.16816.F32 R36, R4.reuse, R12, R20 ;  /* 0x0000000c0424723c */ /* 0x060ff00000001814 */
[C---:B------:R-:W-:Y:S08]  /*7600*/  HMMA.16816.F32 R100, R4.reuse, R40, R24 ;  /* 0x000000280464723c */ /* 0x040ff00000001818 */
[C---:B------:R-:W-:Y:S08]  /*7610*/  HMMA.16816.F32 R108, R4.reuse, R52, R28 ;  /* 0x00000034046c723c */ /* 0x040ff0000000181c */
[----:B------:R-:W-:Y:S01]  /*7620*/  HMMA.16816.F32 R120, R4, R48, R32 ;  /* 0x000000300478723c */ /* 0x000fe20000001820 */
[----:B------:R-:W-:Y:S01]  /*7630*/  IMAD.MOV.U32 R7, RZ, RZ, R16 ;  /* 0x000000ffff077224 */ /* 0x000fe200078e0010 */
[----:B------:R-:W-:Y:S01]  /*7640*/  LDSM.16.M88.4 R24, [R124+UR4+0x12080] ;  /* 0x012080047c18783b */ /* 0x000fe20008000200 */
[----:B------:R-:W-:-:S02]  /*7650*/  IMAD.MOV.U32 R6, RZ, RZ, R17 ;  /* 0x000000ffff067224 */ /* 0x000fc400078e0011 */
[----:B------:R-:W-:Y:S01]  /*7660*/  IMAD.MOV.U32 R5, RZ, RZ, R18 ;  /* 0x000000ffff057224 */ /* 0x000fe200078e0012 */
[----:B------:R-:W-:Y:S01]  /*7670*/  LDSM.16.M88.4 R28, [R124+UR4+0x14080] ;  /* 0x014080047c1c783b */ /* 0x000fe20008000200 */
[----:B------:R-:W-:Y:S02]  /*7680*/  IMAD.MOV.U32 R4, RZ, RZ, R19 ;  /* 0x000000ffff047224 */ /* 0x000fe400078e0013 */
[----:B------:R-:W-:Y:S01]  /*7690*/  HMMA.16816.F32 R16, R76, R14, R84 ;  /* 0x0000000e4c10723c */ /* 0x000fe20000001854 */
[----:B------:R-:W-:Y:S01]  /*76a0*/  IMAD.MOV.U32 R13, RZ, RZ, R46 ;  /* 0x000000ffff0d7224 */ /* 0x000fe200078e002e */
[----:B------:R-:W-:Y:S01]  /*76b0*/  LDSM.16.M88.4 R32, [R124+UR4+0x16080] ;  /* 0x016080047c20783b */ /* 0x000fe20008000200 */
[----:B------:R-:W-:Y:S02]  /*76c0*/  IMAD.MOV.U32 R21, RZ, RZ, R44 ;  /* 0x000000ffff157224 */ /* 0x000fe400078e002c */
[----:B------:R-:W-:Y:S01]  /*76d0*/  IMAD.MOV.U32 R20, RZ, RZ, R45 ;  /* 0x000000ffff147224 */ /* 0x000fe200078e002d */
[----:B------:R-:W-:Y:S02]  /*76e0*/  LDSM.16.MT88.4 R84, [R0+0xa080] ;  /* 0x00a080000054783b */ /* 0x000fe40000004200 */
[----:B------:R-:W-:Y:S01]  /*76f0*/  HMMA.16816.F32 R68, R80, R54, R68 ;  /* 0x000000365044723c */ /* 0x000fe20000001844 */
[----:B------:R-:W-:-:S07]  /*7700*/  IMAD.MOV.U32 R12, RZ, RZ, R47 ;  /* 0x000000ffff0c7224 */ /* 0x000fce00078e002f */
[----:B------:R-:W-:Y:S01]  /*7710*/  HMMA.16816.F32 R116, R80, R50, R56 ;  /* 0x000000325074723c */ /* 0x000fe20000001838 */
[----:B------:R-:W-:Y:S02]  /*7720*/  LDSM.16.MT88.4 R56, [R0+0x8180] ;  /* 0x008180000038783b */ /* 0x000fe40000004200 */
[----:B------:R-:W-:-:S05]  /*7730*/  IMAD.MOV.U32 R45, RZ, RZ, R18 ;  /* 0x000000ffff2d7224 */ /* 0x000fca00078e0012 */
[----:B------:R-:W-:Y:S01]  /*7740*/  HMMA.16816.F32 R92, R76, R42, R92 ;  /* 0x0000002a4c5c723c */ /* 0x000fe2000000185c */
[----:B------:R-:W-:-:S07]  /*7750*/  IMAD.MOV.U32 R44, RZ, RZ, R19 ;  /* 0x000000ffff2c7224 */ /* 0x000fce00078e0013 */
[C---:B------:R-:W-:Y:S08]  /*7760*/  HMMA.16816.F32 R88, R76.reuse, R54, R88 ;  /* 0x000000364c58723c */ /* 0x040ff00000001858 */
[----:B------:R-:W-:Y:S01]  /*7770*/  HMMA.16816.F32 R80, R76, R50, R64 ;  /* 0x000000324c50723c */ /* 0x000fe20000001840 */
[----:B------:R-:W-:Y:S01]  /*7780*/  IMAD.MOV.U32 R78, RZ, RZ, R13 ;  /* 0x000000ffff4e7224 */ /* 0x000fe200078e000d */
[----:B------:R-:W-:Y:S01]  /*7790*/  LOP3.LUT R13, R124, 0x40, RZ, 0x3c, !PT ;  /* 0x000000407c0d7812 */ /* 0x000fe200078e3cff */
[----:B------:R-:W-:-:S02]  /*77a0*/  IMAD.MOV.U32 R76, RZ, RZ, R21 ;  /* 0x000000ffff4c7224 */ /* 0x000fc400078e0015 */
[----:B------:R-:W-:Y:S02]  /*77b0*/  IMAD.MOV.U32 R77, RZ, RZ, R20 ;  /* 0x000000ffff4d7224 */ /* 0x000fe400078e0014 */
[----:B------:R2:W-:Y:S01]  /*77c0*/  LDSM.16.M88.4 R20, [R124+UR4+0x10080] ;  /* 0x010080047c14783b */ /* 0x0005e20008000200 */
[----:B------:R-:W-:Y:S01]  /*77d0*/  IMAD.MOV.U32 R79, RZ, RZ, R12 ;  /* 0x000000ffff4f7224 */ /* 0x000fe200078e000c */
[-C--:B-1----:R-:W-:Y:S01]  /*77e0*/  HMMA.16816.F32 R96, R72, R14.reuse, R96 ;  /* 0x0000000e4860723c */ /* 0x082fe20000001860 */
[----:B------:R-:W-:Y:S02]  /*77f0*/  IMAD.MOV.U32 R64, RZ, RZ, R7 ;  /* 0x000000ffff407224 */ /* 0x000fe400078e0007 */
[----:B------:R-:W-:Y:S02]  /*7800*/  IMAD.MOV.U32 R65, RZ, RZ, R6 ;  /* 0x000000ffff417224 */ /* 0x000fe400078e0006 */
[----:B------:R-:W-:Y:S02]  /*7810*/  IMAD.MOV.U32 R66, RZ, RZ, R5 ;  /* 0x000000ffff427224 */ /* 0x000fe400078e0005 */
[----:B------:R-:W-:Y:S01]  /*7820*/  IMAD.MOV.U32 R67, RZ, RZ, R4 ;  /* 0x000000ffff437224 */ /* 0x000fe200078e0004 */
[----:B0-----:R-:W-:Y:S01]  /*7830*/  HMMA.16816.F32 R36, R8, R14, R36 ;  /* 0x0000000e0824723c */ /* 0x001fe20000001824 */
[----:B--2---:R-:W-:-:S02]  /*7840*/  IMAD.MOV.U32 R124, RZ, RZ, R13 ;  /* 0x000000ffff7c7224 */ /* 0x004fc400078e000d */
[----:B------:R-:W0:Y:S05]  /*7850*/  LDSM.16.MT88.4 R12, [R0+0x8080] ;  /* 0x00808000000c783b */ /* 0x000e2a0000004200 */
[-C--:B------:R-:W-:Y:S08]  /*7860*/  HMMA.16816.F32 R4, R72, R42.reuse, R60 ;  /* 0x0000002a4804723c */ /* 0x080ff0000000183c */
[----:B------:R-:W-:Y:S01]  /*7870*/  HMMA.16816.F32 R100, R8, R42, R100 ;  /* 0x0000002a0864723c */ /* 0x000fe20000001864 */
[----:B------:R-:W-:-:S02]  /*7880*/  IMAD.MOV.U32 R42, RZ, RZ, R45 ;  /* 0x000000ffff2a7224 */ /* 0x000fc400078e002d */
[----:B------:R-:W-:Y:S02]  /*7890*/  IMAD.MOV.U32 R43, RZ, RZ, R44 ;  /* 0x000000ffff2b7224 */ /* 0x000fe400078e002c */
[----:B------:R-:W1:Y:S01]  /*78a0*/  LDSM.16.MT88.4 R44, [R0+0x8100] ;  /* 0x00810000002c783b */ /* 0x000e620000004200 */
[----:B------:R-:W-:Y:S02]  /*78b0*/  IMAD.MOV.U32 R40, RZ, RZ, R16 ;  /* 0x000000ffff287224 */ /* 0x000fe400078e0010 */
[----:B------:R-:W-:Y:S02]  /*78c0*/  IMAD.MOV.U32 R41, RZ, RZ, R17 ;  /* 0x000000ffff297224 */ /* 0x000fe400078e0011 */
[----:B------:R-:W2:Y:S01]  /*78d0*/  LDSM.16.MT88.4 R16, [R0+0x8000] ;  /* 0x008000000010783b */ /* 0x000ea20000004200 */
[C---:B------:R-:W-:Y:S08]  /*78e0*/  HMMA.16816.F32 R104, R72.reuse, R54, R104 ;  /* 0x000000364868723c */ /* 0x040ff00000001868 */
[-C--:B------:R-:W-:Y:S08]  /*78f0*/  HMMA.16816.F32 R112, R72, R50.reuse, R112 ;  /* 0x000000324870723c */ /* 0x080ff00000001870 */
[----:B------:R-:W-:Y:S08]  /*7900*/  HMMA.16816.F32 R60, R8, R50, R120 ;  /* 0x00000032083c723c */ /* 0x000ff00000001878 */
[----:B0-----:R-:W-:Y:S08]  /*7910*/  HMMA.16816.F32 R48, R12, R20, R40 ;  /* 0x000000140c30723c */ /* 0x001ff00000001828 */
[----:B------:R-:W-:Y:S01]  /*7920*/  HMMA.16816.F32 R108, R8, R54, R108 ;  /* 0x00000036086c723c */ /* 0x000fe2000000186c */
[----:B------:R-:W0:Y:S07]  /*7930*/  LDSM.16.MT88.4 R52, [R0+0xa000] ;  /* 0x00a000000034783b */ /* 0x000e2e0000004200 */
[C---:B------:R-:W-:Y:S08]  /*7940*/  HMMA.16816.F32 R92, R12.reuse, R24, R92 ;  /* 0x000000180c5c723c */ /* 0x040ff0000000185c */
[C---:B------:R-:W-:Y:S08]  /*7950*/  HMMA.16816.F32 R88, R12.reuse, R28, R88 ;  /* 0x0000001c0c58723c */ /* 0x040ff00000001858 */
[----:B------:R-:W-:Y:S08]  /*7960*/  HMMA.16816.F32 R40, R12, R32, R80 ;  /* 0x000000200c28723c */ /* 0x000ff00000001850 */
[C---:B-1----:R-:W-:Y:S08]  /*7970*/  HMMA.16816.F32 R12, R44.reuse, R20, R96 ;  /* 0x000000142c0c723c */ /* 0x042ff00000001860 */
[C---:B------:R-:W-:Y:S08]  /*7980*/  HMMA.16816.F32 R4, R44.reuse, R24, R4 ;  /* 0x000000182c04723c */ /* 0x040ff00000001804 */
[C---:B------:R-:W-:Y:S08]  /*7990*/  HMMA.16816.F32 R8, R44.reuse, R28, R104 ;  /* 0x0000001c2c08723c */ /* 0x040ff00000001868 */
[----:B------:R-:W-:Y:S08]  /*79a0*/  HMMA.16816.F32 R112, R44, R32, R112 ;  /* 0x000000202c70723c */ /* 0x000ff00000001870 */
[C---:B--2---:R-:W-:Y:S08]  /*79b0*/  HMMA.16816.F32 R72, R16.reuse, R20, R76 ;  /* 0x000000141048723c */ /* 0x044ff0000000184c */
[C---:B------:R-:W-:Y:S08]  /*79c0*/  HMMA.16816.F32 R64, R16.reuse, R24, R64 ;  /* 0x000000181040723c */ /* 0x040ff00000001840 */
[----:B------:R-:W-:Y:S01]  /*79d0*/  HMMA.16816.F32 R68, R16, R28, R68 ;  /* 0x0000001c1044723c */ /* 0x000fe20000001844 */
[----:B------:R-:W-:Y:S01]  /*79e0*/  IMAD.MOV.U32 R83, RZ, RZ, R124 ;  /* 0x000000ffff537224 */ /* 0x000fe200078e007c */
[----:B------:R-:W-:Y:S06]  /*79f0*/  LDSM.16.MT88.4 R104, [R0+0xc000] ;  /* 0x00c000000068783b */ /* 0x000fec0000004200 */
[----:B------:R-:W-:Y:S08]  /*7a00*/  HMMA.16816.F32 R44, R56, R24, R100 ;  /* 0x00000018382c723c */ /* 0x000ff00000001864 */
[----:B------:R-:W-:Y:S01]  /*7a10*/  HMMA.16816.F32 R76, R16, R32, R116 ;  /* 0x00000020104c723c */ /* 0x000fe20000001874 */
[----:B------:R-:W1:Y:S07]  /*7a20*/  LDSM.16.MT88.4 R16, [R0+0xa100] ;  /* 0x00a100000010783b */ /* 0x000e6e0000004200 */
[----:B------:R-:W-:Y:S03]  /*7a30*/  HMMA.16816.F32 R116, R56, R20, R36 ;  /* 0x000000143874723c */ /* 0x000fe60000001824 */
[----:B------:R-:W-:-:S02]  /*7a40*/  IMAD.MOV.U32 R82, RZ, RZ, R44 ;  /* 0x000000ffff527224 */ /* 0x000fc400078e002c */
[----:B------:R-:W-:Y:S02]  /*7a50*/  IMAD.MOV.U32 R81, RZ, RZ, R45 ;  /* 0x000000ffff517224 */ /* 0x000fe400078e002d */
[----:B------:R-:W-:Y:S02]  /*7a60*/  IMAD.MOV.U32 R80, RZ, RZ, R46 ;  /* 0x000000ffff507224 */ /* 0x000fe400078e002e */
[----:B------:R-:W-:Y:S02]  /*7a70*/  IMAD.MOV.U32 R24, RZ, RZ, R47 ;  /* 0x000000ffff187224 */ /* 0x000fe400078e002f */
[----:B------:R-:W-:Y:S08]  /*7a80*/  HMMA.16816.F32 R44, R56, R28, R108 ;  /* 0x0000001c382c723c */ /* 0x000ff0000000186c */
[----:B------:R-:W-:-:S04]  /*7a90*/  IMAD.MOV.U32 R36, RZ, RZ, R116 ;  /* 0x000000ffff247224 */ /* 0x000fc800078e0074 */
[----:B------:R-:W-:Y:S01]  /*7aa0*/  IMAD.MOV.U32 R25, RZ, RZ, R36 ;  /* 0x000000ffff197224 */ /* 0x000fe200078e0024 */
[----:B------:R-:W-:Y:S06]  /*7ab0*/  HMMA.16816.F32 R96, R84, R22, R48 ;  /* 0x000000165460723c */ /* 0x000fec0000001830 */
[----:B------:R-:W-:Y:S02]  /*7ac0*/  IMAD.MOV.U32 R37, RZ, RZ, R44 ;  /* 0x000000ffff257224 */ /* 0x000fe400078e002c */
[----:B------:R-:W-:Y:S02]  /*7ad0*/  IMAD.MOV.U32 R36, RZ, RZ, R45 ;  /* 0x000000ffff247224 */ /* 0x000fe400078e002d */
[----:B------:R-:W-:-:S02]  /*7ae0*/  IMAD.MOV.U32 R48, RZ, RZ, R37 ;  /* 0x000000ffff307224 */ /* 0x000fc400078e0025 */
[----:B------:R-:W-:Y:S02]  /*7af0*/  IMAD.MOV.U32 R49, RZ, RZ, R36 ;  /* 0x000000ffff317224 */ /* 0x000fe400078e0024 */
[----:B------:R-:W2:Y:S01]  /*7b00*/  LDSM.16.MT88.4 R36, [R0+0xa180] ;  /* 0x00a180000024783b */ /* 0x000ea20000004200 */
[----:B------:R-:W-:Y:S02]  /*7b10*/  IMAD.MOV.U32 R124, RZ, RZ, R117 ;  /* 0x000000ffff7c7224 */ /* 0x000fe400078e0075 */
[----:B------:R-:W-:Y:S02]  /*7b20*/  IMAD.MOV.U32 R21, RZ, RZ, R118 ;  /* 0x000000ffff157224 */ /* 0x000fe400078e0076 */
[----:B------:R-:W-:Y:S02]  /*7b30*/  IMAD.MOV.U32 R20, RZ, RZ, R119 ;  /* 0x000000ffff147224 */ /* 0x000fe400078e0077 */
[----:B0-----:R-:W-:Y:S01]  /*7b40*/  HMMA.16816.F32 R116, R52, R22, R72 ;  /* 0x000000163474723c */ /* 0x001fe20000001848 */
[----:B------:R-:W-:Y:S01]  /*7b50*/  IMAD.MOV.U32 R29, RZ, RZ, R46 ;  /* 0x000000ffff1d7224 */ /* 0x000fe200078e002e */
[----:B------:R-:W0:Y:S01]  /*7b60*/  LDSM.16.M88.4 R72, [R83+UR4+0x10080] ;  /* 0x010080045348783b */ /* 0x000e220008000200 */
[----:B------:R-:W-:-:S05]  /*7b70*/  IMAD.MOV.U32 R28, RZ, RZ, R47 ;  /* 0x000000ffff1c7224 */ /* 0x000fca00078e002f */
[----:B------:R-:W-:Y:S01]  /*7b80*/  HMMA.16816.F32 R44, R52, R30, R68 ;  /* 0x0000001e342c723c */ /* 0x000fe20000001844 */
[----:B------:R-:W3:Y:S07]  /*7b90*/  LDSM.16.M88.4 R68, [R83+UR4+0x12080] ;  /* 0x012080045344783b */ /* 0x000eee0008000200 */
[----:B------:R-:W-:Y:S08]  /*7ba0*/  HMMA.16816.F32 R120, R56, R32, R60 ;  /* 0x000000203878723c */ /* 0x000ff0000000183c */
[----:B------:R-:W-:Y:S01]  /*7bb0*/  HMMA.16816.F32 R108, R52, R26, R64 ;  /* 0x0000001a346c723c */ /* 0x000fe20000001840 */
[----:B------:R-:W-:Y:S01]  /*7bc0*/  IMAD.MOV.U32 R50, RZ, RZ, R29 ;  /* 0x000000ffff327224 */ /* 0x000fe200078e001d */
[----:B------:R-:W4:Y:S01]  /*7bd0*/  LDSM.16.M88.4 R64, [R83+UR4+0x14080] ;  /* 0x014080045340783b */ /* 0x000f220008000200 */
[----:B------:R-:W-:-:S03]  /*7be0*/  IMAD.MOV.U32 R51, RZ, RZ, R28 ;  /* 0x000000ffff337224 */ /* 0x000fc600078e001c */
[----:B------:R-:W-:Y:S02]  /*7bf0*/  LDSM.16.M88.4 R60, [R83+UR4+0x16080] ;  /* 0x01608004533c783b */ /* 0x000fe40008000200 */
[C---:B-1----:R-:W-:Y:S02]  /*7c00*/  HMMA.16816.F32 R12, R16.reuse, R22, R12 ;  /* 0x00000016100c723c */ /* 0x042fe4000000180c */
[----:B------:R-:W1:Y:S06]  /*7c10*/  LDSM.16.MT88.4 R56, [R0+0xc180] ;  /* 0x00c180000038783b */ /* 0x000e6c0000004200 */
[C---:B------:R-:W-:Y:S08]  /*7c20*/  HMMA.16816.F32 R4, R16.reuse, R26, R4 ;  /* 0x0000001a1004723c */ /* 0x040ff00000001804 */
[C---:B------:R-:W-:Y:S08]  /*7c30*/  HMMA.16816.F32 R8, R16.reuse, R30, R8 ;  /* 0x0000001e1008723c */ /* 0x040ff00000001808 */
[----:B------:R-:W-:Y:S01]  /*7c40*/  HMMA.16816.F32 R16, R16, R34, R112 ;  /* 0x000000221010723c */ /* 0x000fe20000001870 */
[----:B------:R-:W-:-:S02]  /*7c50*/  IMAD.MOV.U32 R112, RZ, RZ, R25 ;  /* 0x000000ffff707224 */ /* 0x000fc400078e0019 */
[----:B------:R-:W-:Y:S02]  /*7c60*/  IMAD.MOV.U32 R113, RZ, RZ, R124 ;  /* 0x000000ffff717224 */ /* 0x000fe400078e007c */
[----:B------:R-:W-:Y:S02]  /*7c70*/  IMAD.MOV.U32 R114, RZ, RZ, R21 ;  /* 0x000000ffff727224 */ /* 0x000fe400078e0015 */
[----:B------:R-:W-:Y:S01]  /*7c80*/  IMAD.MOV.U32 R115, RZ, RZ, R20 ;  /* 0x000000ffff737224 */ /* 0x000fe200078e0014 */
[C---:B------:R-:W-:Y:S08]  /*7c90*/  HMMA.16816.F32 R92, R84.reuse, R26, R92 ;  /* 0x0000001a545c723c */ /* 0x040ff0000000185c */
[C---:B------:R-:W-:Y:S08]  /*7ca0*/  HMMA.16816.F32 R88, R84.reuse, R30, R88 ;  /* 0x0000001e5458723c */ /* 0x040ff00000001858 */
[----:B------:R-:W-:Y:S01]  /*7cb0*/  HMMA.16816.F32 R84, R84, R34, R40 ;  /* 0x000000225454723c */ /* 0x000fe20000001828 */
[----:B------:R-:W-:-:S02]  /*7cc0*/  IMAD.MOV.U32 R40, RZ, RZ, R82 ;  /* 0x000000ffff287224 */ /* 0x000fc400078e0052 */
[----:B------:R-:W-:Y:S02]  /*7cd0*/  IMAD.MOV.U32 R41, RZ, RZ, R81 ;  /* 0x000000ffff297224 */ /* 0x000fe400078e0051 */
[----:B------:R-:W-:Y:S02]  /*7ce0*/  IMAD.MOV.U32 R42, RZ, RZ, R80 ;  /* 0x000000ffff2a7224 */ /* 0x000fe400078e0050 */
[----:B------:R-:W-:Y:S01]  /*7cf0*/  IMAD.MOV.U32 R43, RZ, RZ, R24 ;  /* 0x000000ffff2b7224 */ /* 0x000fe200078e0018 */
[----:B------:R-:W-:Y:S01]  /*7d00*/  HMMA.16816.F32 R100, R52, R34, R76 ;  /* 0x000000223464723c */ /* 0x000fe2000000184c */
[----:B------:R-:W5:Y:S04]  /*7d10*/  LDSM.16.MT88.4 R52, [R0+0xe000] ;  /* 0x00e000000034783b */ /* 0x000f680000004200 */
[----:B------:R-:W1:Y:S03]  /*7d20*/  LDSM.16.MT88.4 R80, [R0+0xc080] ;  /* 0x00c080000050783b */ /* 0x000e660000004200 */
[C---:B--2---:R-:W-:Y:S01]  /*7d30*/  HMMA.16816.F32 R20, R36.reuse, R22, R112 ;  /* 0x000000162414723c */ /* 0x044fe20000001870 */
[----:B------:R-:W2:Y:S01]  /*7d40*/  LDL.LU.64 R114, [R1+0x10] ;  /* 0x0000100001727983 */ /* 0x000ea20000300a00 */
[----:B------:R-:W1:Y:S03]  /*7d50*/  LDC R112, c[0x0][0x3ac] ;  /* 0x0000eb00ff707b82 */ /* 0x000e660000000800 */
[----:B------:R-:W1:Y:S03]  /*7d60*/  LDSM.16.MT88.4 R76, [R0+0xc100] ;  /* 0x00c10000004c783b */ /* 0x000e660000004200 */
[C---:B------:R-:W-:Y:S01]  /*7d70*/  HMMA.16816.F32 R32, R36.reuse, R34, R120 ;  /* 0x000000222420723c */ /* 0x040fe20000001878 */
[----:B------:R-:W2:Y:S04]  /*7d80*/  LDL.LU.64 R120, [R1+0x20] ;  /* 0x0000200001787983 */ /* 0x000ea80000300a00 */
[----:B------:R-:W2:Y:S03]  /*7d90*/  LDL.LU.64 R122, [R1+0x18] ;  /* 0x00001800017a7983 */ /* 0x000ea60000300a00 */
[C---:B------:R-:W-:Y:S08]  /*7da0*/  HMMA.16816.F32 R24, R36.reuse, R26, R40 ;  /* 0x0000001a2418723c */ /* 0x040ff00000001828 */
[----:B------:R-:W-:Y:S01]  /*7db0*/  HMMA.16816.F32 R28, R36, R30, R48 ;  /* 0x0000001e241c723c */ /* 0x000fe20000001830 */
[----:B------:R-:W-:Y:S07]  /*7dc0*/  LDSM.16.MT88.4 R48, [R0+0xe080] ;  /* 0x00e080000030783b */ /* 0x000fee0000004200 */
[C---:B0-----:R-:W-:Y:S01]  /*7dd0*/  HMMA.16816.F32 R36, R104.reuse, R72, R116 ;  /* 0x000000486824723c */ /* 0x041fe20000001874 */
[----:B------:R-:W2:Y:S04]  /*7de0*/  LDL.LU.64 R116, [R1+0x30] ;  /* 0x0000300001747983 */ /* 0x000ea80000300a00 */
[----:B------:R-:W2:Y:S03]  /*7df0*/  LDL.LU.64 R118, [R1+0x28] ;  /* 0x0000280001767983 */ /* 0x000ea60000300a00 */
[C---:B---3--:R-:W-:Y:S01]  /*7e00*/  HMMA.16816.F32 R40, R104.reuse, R68, R108 ;  /* 0x000000446828723c */ /* 0x048fe2000000186c */
[----:B------:R-:W3:Y:S07]  /*7e10*/  LDL.LU.64 R108, [R1+0x38] ;  /* 0x00003800016c7983 */ /* 0x000eee0000300a00 */
[----:B----4-:R-:W-:Y:S01]  /*7e20*/  HMMA.16816.F32 R44, R104, R64, R44 ;  /* 0x00000040682c723c */ /* 0x010fe2000000182c */
[----:B-1----:R-:W-:-:S07]  /*7e30*/  IMAD.SHL.U32 R112, R112, 0x80, RZ ;  /* 0x0000008070707824 */ /* 0x002fce00078e00ff */
[C---:B------:R-:W-:Y:S08]  /*7e40*/  HMMA.16816.F32 R20, R56.reuse, R72, R20 ;  /* 0x000000483814723c */ /* 0x040ff00000001814 */
[C---:B------:R-:W-:Y:S08]  /*7e50*/  HMMA.16816.F32 R24, R56.reuse, R68, R24 ;  /* 0x000000443818723c */ /* 0x040ff00000001818 */
[C---:B------:R-:W-:Y:S08]  /*7e60*/  HMMA.16816.F32 R28, R56.reuse, R64, R28 ;  /* 0x00000040381c723c */ /* 0x040ff0000000181c */
[----:B------:R-:W-:Y:S08]  /*7e70*/  HMMA.16816.F32 R32, R56, R60, R32 ;  /* 0x0000003c3820723c */ /* 0x000ff00000001820 */
[----:B-----5:R-:W-:Y:S01]  /*7e80*/  HMMA.16816.F32 R56, R52, R66, R44 ;  /* 0x000000423438723c */ /* 0x020fe2000000182c */
[----:B------:R-:W-:-:S02]  /*7e90*/  IMAD.WIDE R44, R112, 0x2, R2 ;  /* 0x00000002702c7825 */ /* 0x000fc400078e0202 */
[----:B------:R-:W4:Y:S04]  /*7ea0*/  LDL.LU.64 R2, [R1+0x1b8] ;  /* 0x0001b80001027983 */ /* 0x000f280000300a00 */
[----:B------:R-:W5:Y:S01]  /*7eb0*/  LDL.LU.64 R110, [R1+0xe0] ;  /* 0x0000e000016e7983 */ /* 0x000f620000300a00 */
[C---:B------:R-:W-:Y:S03]  /*7ec0*/  HMMA.16816.F32 R96, R80.reuse, R72, R96 ;  /* 0x000000485060723c */ /* 0x040fe60000001860 */
[----:B------:R-:W-:Y:S04]  /*7ed0*/  STL [R1+0x14c], R44 ;  /* 0x00014c2c01007387 */ /* 0x000fe80000100800 */
[----:B------:R0:W-:Y:S01]  /*7ee0*/  STL [R1+0x148], R45 ;  /* 0x0001482d01007387 */ /* 0x0001e20000100800 */
[C---:B------:R-:W-:Y:S08]  /*7ef0*/  HMMA.16816.F32 R92, R80.reuse, R68, R92 ;  /* 0x00000044505c723c */ /* 0x040ff0000000185c */
[C---:B------:R-:W-:Y:S08]  /*7f00*/  HMMA.16816.F32 R88, R80.reuse, R64, R88 ;  /* 0x000000405058723c */ /* 0x040ff00000001858 */
[-C--:B------:R-:W-:Y:S01]  /*7f10*/  HMMA.16816.F32 R84, R80, R60.reuse, R84 ;  /* 0x0000003c5054723c */ /* 0x080fe20000001854 */
[----:B------:R-:W5:Y:S07]  /*7f20*/  LDL.LU.64 R82, [R1+0xd8] ;  /* 0x0000d80001527983 */ /* 0x000f6e0000300a00 */
[-C--:B------:R-:W-:Y:S08]  /*7f30*/  HMMA.16816.F32 R100, R104, R60.reuse, R100 ;  /* 0x0000003c6864723c */ /* 0x080ff00000001864 */
[----:B------:R-:W-:Y:S01]  /*7f40*/  HMMA.16816.F32 R16, R76, R60, R16 ;  /* 0x0000003c4c10723c */ /* 0x000fe20000001810 */
[----:B--2---:R-:W-:-:S04]  /*7f50*/  IMAD.WIDE R60, R112, 0x2, R116 ;  /* 0x00000002703c7825 */ /* 0x004fc800078e0274 */
[----:B---3--:R-:W-:-:S05]  /*7f60*/  IMAD.WIDE R46, R112, 0x2, R108 ;  /* 0x00000002702e7825 */ /* 0x008fca00078e026c */
[----:B------:R-:W-:Y:S04]  /*7f70*/  STL [R1+0x138], R46 ;  /* 0x0001382e01007387 */ /* 0x000fe80000100800 */
[----:B------:R1:W-:Y:S04]  /*7f80*/  STL [R1+0x124], R47 ;  /* 0x0001242f01007387 */ /* 0x0003e80000100800 */
[----:B------:R-:W2:Y:S01]  /*7f90*/  LDL.LU.64 R116, [R1+0xf8] ;  /* 0x0000f80001747983 */ /* 0x000ea20000300a00 */
[----:B0-----:R-:W-:-:S03]  /*7fa0*/  IMAD.WIDE R44, R112, 0x2, R118 ;  /* 0x00000002702c7825 */ /* 0x001fc600078e0276 */
[----:B------:R-:W-:Y:S01]  /*7fb0*/  STL [R1+0x140], R60 ;  /* 0x0001403c01007387 */ /* 0x000fe20000100800 */
[----:B-1----:R-:W-:-:S03]  /*7fc0*/  IMAD.WIDE R46, R112, 0x2, R120 ;  /* 0x00000002702e7825 */ /* 0x002fc600078e0278 */
[----:B------:R-:W-:Y:S04]  /*7fd0*/  STL [R1+0x130], R61 ;  /* 0x0001303d01007387 */ /* 0x000fe80000100800 */
[----:B------:R-:W3:Y:S04]  /*7fe0*/  LDL.LU.64 R118, [R1+0xf0] ;  /* 0x0000f00001767983 */ /* 0x000ee80000300a00 */
[----:B------:R-:W-:Y:S04]  /*7ff0*/  STL [R1+0x128], R44 ;  /* 0x0001282c01007387 */ /* 0x000fe80000100800 */
[----:B------:R-:W3:Y:S04]  /*8000*/  LDL.LU.64 R120, [R1+0xe8] ;  /* 0x0000e80001787983 */ /* 0x000ee80000300a00 */
[----:B------:R0:W-:Y:S04]  /*8010*/  STL [R1+0x118], R45 ;  /* 0x0001182d01007387 */ /* 0x0001e80000100800 */
[----:B------:R-:W-:Y:S04]  /*8020*/  STL [R1+0x134], R46 ;  /* 0x0001342e01007387 */ /* 0x000fe80000100800 */
[----:B------:R1:W-:Y:S01]  /*8030*/  STL [R1+0x11c], R47 ;  /* 0x00011c2f01007387 */ /* 0x0003e20000100800 */
[----:B0-----:R-:W-:-:S03]  /*8040*/  IMAD.WIDE R44, R112, 0x2, R122 ;  /* 0x00000002702c7825 */ /* 0x001fc600078e027a */
[----:B------:R-:W3:Y:S01]  /*8050*/  LDL.LU.64 R122, [R1+0xd0] ;  /* 0x0000d000017a7983 */ /* 0x000ee20000300a00 */
[----:B----4-:R-:W-:-:S03]  /*8060*/  IMAD.WIDE R60, R112, 0x2, R2 ;  /* 0x00000002703c7825 */ /* 0x010fc600078e0202 */
[----:B------:R-:W4:Y:S01]  /*8070*/  LDL.LU.64 R2, [R1+0x1b0] ;  /* 0x0001b00001027983 */ /* 0x000f220000300a00 */
[----:B-1----:R-:W-:-:S03]  /*8080*/  IMAD.WIDE R46, R112, 0x2, R114 ;  /* 0x00000002702e7825 */ /* 0x002fc600078e0272 */
[----:B------:R-:W-:Y:S04]  /*8090*/  STL [R1+0x110], R44 ;  /* 0x0001102c01007387 */ /* 0x000fe80000100800 */
[----:B------:R-:W-:Y:S04]  /*80a0*/  STL [R1+0x10c], R45 ;  /* 0x00010c2d01007387 */ /* 0x000fe80000100800 */
[----:B------:R-:W-:Y:S04]  /*80b0*/  STL [R1+0x120], R46 ;  /* 0x0001202e01007387 */ /* 0x000fe80000100800 */
[----:B------:R-:W4:Y:S04]  /*80c0*/  LDL.LU.64 R114, [R1+0xc8] ;  /* 0x0000c80001727983 */ /* 0x000f280000300a00 */
[----:B------:R-:W-:Y:S01]  /*80d0*/  STL [R1+0x114], R47 ;  /* 0x0001142f01007387 */ /* 0x000fe20000100800 */
[----:B------:R-:W-:Y:S03]  /*80e0*/  HMMA.16816.F32 R8, R76, R64, R8 ;  /* 0x000000404c08723c */ /* 0x000fe60000001808 */
[----:B------:R-:W-:Y:S01]  /*80f0*/  STL [R1+0x13c], R60 ;  /* 0x00013c3c01007387 */ /* 0x000fe20000100800 */
[----:B-----5:R-:W-:-:S03]  /*8100*/  IMAD.WIDE R64, R112, 0x2, R110 ;  /* 0x0000000270407825 */ /* 0x020fc600078e026e */
[----:B------:R-:W5:Y:S04]  /*8110*/  LDL.LU.64 R108, [R1+0xc0] ;  /* 0x0000c000016c7983 */ /* 0x000f680000300a00 */
[----:B------:R-:W5:Y:S04]  /*8120*/  LDL.LU.64 R110, [R1+0xb8] ;  /* 0x0000b800016e7983 */ /* 0x000f680000300a00 */
[----:B------:R0:W-:Y:S04]  /*8130*/  STL [R1+0x12c], R61 ;  /* 0x00012c3d01007387 */ /* 0x0001e80000100800 */
[----:B------:R-:W-:Y:S01]  /*8140*/  STL [R1+0xe0], R64 ;  /* 0x0000e04001007387 */ /* 0x000fe20000100800 */
[----:B------:R-:W-:Y:S03]  /*8150*/  HMMA.16816.F32 R4, R76, R68, R4 ;  /* 0x000000444c04723c */ /* 0x000fe60000001804 */
[----:B------:R-:W-:Y:S01]  /*8160*/  LDSM.16.MT88.4 R44, [R0+0xe180] ;  /* 0x00e18000002c783b */ /* 0x000fe20000004200 */
[----:B0-----:R-:W-:-:S03]  /*8170*/  IMAD.WIDE R60, R112, 0x2, R82 ;  /* 0x00000002703c7825 */ /* 0x001fc600078e0252 */
[----:B------:R2:W-:Y:S04]  /*8180*/  STL [R1+0xd8], R65 ;  /* 0x0000d84101007387 */ /* 0x0005e80000100800 */
[----:B------:R-:W-:Y:S01]  /*8190*/  STL [R1+0xf8], R60 ;  /* 0x0000f83c01007387 */ /* 0x000fe20000100800 */
[----:B--2---:R-:W-:-:S03]  /*81a0*/  IMAD.WIDE R64, R112, 0x2, R116 ;  /* 0x0000000270407825 */ /* 0x004fc600078e0274 */
[----:B------:R-:W2:Y:S04]  /*81b0*/  LDL.LU.64 R116, [R1+0xb0] ;  /* 0x0000b00001747983 */ /* 0x000ea80000300a00 */
[----:B------:R0:W-:Y:S01]  /*81c0*/  STL [R1+0xdc], R61 ;  /* 0x0000dc3d01007387 */ /* 0x0001e20000100800 */
[----:B---3--:R-:W-:-:S03]  /*81d0*/  IMAD.WIDE R68, R112, 0x2, R118 ;  /* 0x0000000270447825 */ /* 0x008fc600078e0276 */
[----:B------:R-:W3:Y:S01]  /*81e0*/  LDL.LU.64 R118, [R1+0xa8] ;  /* 0x0000a80001767983 */ /* 0x000ee20000300a00 */
[----:B0-----:R-:W-:-:S03]  /*81f0*/  IMAD.WIDE R60, R112, 0x2, R120 ;  /* 0x00000002703c7825 */ /* 0x001fc600078e0278 */
[----:B------:R-:W3:Y:S04]  /*8200*/  LDL.LU.64 R120, [R1+0xa0] ;  /* 0x0000a00001787983 */ /* 0x000ee80000300a00 */
[----:B------:R-:W-:Y:S04]  /*8210*/  STL [R1+0xec], R64 ;  /* 0x0000ec4001007387 */ /* 0x000fe80000100800 */
[----:B------:R0:W-:Y:S04]  /*8220*/  STL [R1+0xe8], R65 ;  /* 0x0000e84101007387 */ /* 0x0001e80000100800 */
[----:B------:R-:W-:Y:S04]  /*8230*/  STL [R1+0xf4], R68 ;  /* 0x0000f44401007387 */ /* 0x000fe80000100800 */
[----:B------:R4:W-:Y:S01]  /*8240*/  STL [R1+0xf0], R69 ;  /* 0x0000f04501007387 */ /* 0x0009e20000100800 */
[----:B0-----:R-:W-:-:S03]  /*8250*/  IMAD.WIDE R64, R112, 0x2, R122 ;  /* 0x0000000270407825 */ /* 0x001fc600078e027a */
[----:B------:R-:W-:Y:S04]  /*8260*/  STL [R1+0xd4], R60 ;  /* 0x0000d43c01007387 */ /* 0x000fe80000100800 */
[----:B------:R-:W3:Y:S04]  /*8270*/  LDL.LU.64 R80, [R1+0x98] ;  /* 0x0000980001507983 */ /* 0x000ee80000300a00 */
[----:B------:R-:W-:Y:S04]  /*8280*/  STL [R1+0xd0], R61 ;  /* 0x0000d03d01007387 */ /* 0x000fe80000100800 */
[----:B------:R-:W3:Y:S01]  /*8290*/  LDL.LU.64 R122, [R1+0x90] ;  /* 0x00009000017a7983 */ /* 0x000ee20000300a00 */
[----:B----4-:R-:W-:-:S03]  /*82a0*/  IMAD.WIDE R68, R112, 0x2, R114 ;  /* 0x0000000270447825 */ /* 0x010fc600078e0272 */
[----:B------:R-:W4:Y:S04]  /*82b0*/  LDL.LU.64 R114, [R1+0x88] ;  /* 0x0000880001727983 */ /* 0x000f280000300a00 */
[----:B------:R-:W-:Y:S04]  /*82c0*/  STL [R1+0xcc], R64 ;  /* 0x0000cc4001007387 */ /* 0x000fe80000100800 */
[----:B------:R5:W-:Y:S04]  /*82d0*/  STL [R1+0xc8], R65 ;  /* 0x0000c84101007387 */ /* 0x000be80000100800 */
[----:B------:R-:W-:Y:S04]  /*82e0*/  STL [R1+0xc0], R68 ;  /* 0x0000c04401007387 */ /* 0x000fe80000100800 */
[----:B------:R-:W4:Y:S01]  /*82f0*/  LDL.LU.64 R82, [R1+0x80] ;  /* 0x0000800001527983 */ /* 0x000f220000300a00 */
[----:B-----5:R-:W-:-:S03]  /*8300*/  IMAD.WIDE R64, R112, 0x2, R108 ;  /* 0x0000000270407825 */ /* 0x020fc600078e026c */
[----:B------:R-:W-:Y:S01]  /*8310*/  STL [R1], R69 ;  /* 0x0000004501007387 */ /* 0x000fe20000100800 */
[----:B------:R-:W-:-:S03]  /*8320*/  IMAD.WIDE R60, R112, 0x2, R110 ;  /* 0x00000002703c7825 */ /* 0x000fc600078e026e */
[----:B------:R-:W-:Y:S04]  /*8330*/  STL [R1+0xbc], R64 ;  /* 0x0000bc4001007387 */ /* 0x000fe80000100800 */
[----:B------:R-:W5:Y:S04]  /*8340*/  LDL.LU.64 R108, [R1+0x78] ;  /* 0x00007800016c7983 */ /* 0x000f680000300a00 */
[----:B------:R2:W-:Y:S04]  /*8350*/  STL [R1+0xb8], R65 ;  /* 0x0000b84101007387 */ /* 0x0005e80000100800 */
[----:B------:R-:W4:Y:S04]  /*8360*/  LDL.LU.64 R110, [R1+0x70] ;  /* 0x00007000016e7983 */ /* 0x000f280000300a00 */
[----:B------:R-:W-:Y:S04]  /*8370*/  STL [R1+0xb4], R60 ;  /* 0x0000b43c01007387 */ /* 0x000fe80000100800 */
[----:B------:R3:W-:Y:S01]  /*8380*/  STL [R1+0xb0], R61 ;  /* 0x0000b03d01007387 */ /* 0x0007e20000100800 */
[----:B--2---:R-:W-:-:S03]  /*8390*/  IMAD.WIDE R64, R112, 0x2, R116 ;  /* 0x0000000270407825 */ /* 0x004fc600078e0274 */
[----:B------:R-:W2:Y:S01]  /*83a0*/  LDL.LU.64 R116, [R1+0x68] ;  /* 0x0000680001747983 */ /* 0x000ea20000300a00 */
[----:B------:R-:W-:Y:S03]  /*83b0*/  HMMA.16816.F32 R104, R52, R74, R36 ;  /* 0x0000004a3468723c */ /* 0x000fe60000001824 */
[----:B------:R0:W1:Y:S05]  /*83c0*/  LDSM.16.MT88.4 R36, [R0+0xe100] ;  /* 0x00e100000024783b */ /* 0x00006a0000004200 */
[----:B------:R-:W-:Y:S01]  /*83d0*/  HMMA.16816.F32 R12, R76, R72, R12 ;  /* 0x000000484c0c723c */ /* 0x000fe2000000180c */
[----:B---3--:R-:W-:Y:S01]  /*83e0*/  IMAD.WIDE R60, R112, 0x2, R118 ;  /* 0x00000002703c7825 */ /* 0x008fe200078e0276 */
[----:B------:R-:W-:Y:S01]  /*83f0*/  STL [R1+0x8], R64 ;  /* 0x0000084001007387 */ /* 0x000fe20000100800 */
[----:B0-----:R-:W0:Y:S03]  /*8400*/  LDC R0, c[0x0][0x3a8] ;  /* 0x0000ea00ff007b82 */ /* 0x001e260000000800 */
[----:B------:R-:W3:-:S14]  /*8410*/  LDL.LU.64 R118, [R1+0x60] ;  /* 0x0000600001767983 */ /* 0x000edc0000300a00 */
[C---:B-1----:R-:W-:Y:S08]  /*8420*/  HMMA.16816.F32 R12, R36.reuse, R74, R12 ;  /* 0x0000004a240c723c */ /* 0x042ff0000000180c */
[C---:B------:R-:W-:Y:S08]  /*8430*/  HMMA.16816.F32 R4, R36.reuse, R70, R4 ;  /* 0x000000462404723c */ /* 0x040ff00000001804 */
[C---:B------:R-:W-:Y:S08]  /*8440*/  HMMA.16816.F32 R8, R36.reuse, R66, R8 ;  /* 0x000000422408723c */ /* 0x040ff00000001808 */
[----:B------:R-:W-:Y:S01]  /*8450*/  HMMA.16816.F32 R16, R36, R62, R16 ;  /* 0x0000003e2410723c */ /* 0x000fe20000001810 */
[----:B------:R-:W-:-:S02]  /*8460*/  IMAD.WIDE R36, R112, 0x2, R120 ;  /* 0x0000000270247825 */ /* 0x000fc400078e0278 */
[----:B------:R-:W3:Y:S04]  /*8470*/  LDL.LU.64 R120, [R1+0x58] ;  /* 0x0000580001787983 */ /* 0x000ee80000300a00 */
[----:B------:R-:W-:Y:S01]  /*8480*/  STL [R1+0x4], R65 ;  /* 0x0000044101007387 */ /* 0x000fe20000100800 */
[----:B------:R-:W-:-:S03]  /*8490*/  IMAD.WIDE R38, R112, 0x2, R80 ;  /* 0x0000000270267825 */ /* 0x000fc600078e0250 */
[----:B------:R-:W-:Y:S04]  /*84a0*/  STL [R1+0x10], R60 ;  /* 0x0000103c01007387 */ /* 0x000fe80000100800 */
[----:B------:R-:W-:Y:S04]  /*84b0*/  STL [R1+0xc], R61 ;  /* 0x00000c3d01007387 */ /* 0x000fe80000100800 */
[----:B------:R-:W-:Y:S04]  /*84c0*/  STL [R1+0x9c], R36 ;  /* 0x00009c2401007387 */ /* 0x000fe80000100800 */
[----:B------:R1:W-:Y:S04]  /*84d0*/  STL [R1+0x98], R37 ;  /* 0x0000982501007387 */ /* 0x0003e80000100800 */
[----:B------:R-:W-:Y:S01]  /*84e0*/  STL [R1+0x18], R38 ;  /* 0x0000182601007387 */ /* 0x000fe20000100800 */
[----:B-1----:R-:W-:-:S03]  /*84f0*/  IMAD.WIDE R36, R112, 0x2, R122 ;  /* 0x0000000270247825 */ /* 0x002fc600078e027a */
[----:B------:R1:W-:Y:S04]  /*8500*/  STL [R1+0x14], R39 ;  /* 0x0000142701007387 */ /* 0x0003e80000100800 */
[----:B------:R-:W-:Y:S01]  /*8510*/  STL [R1+0x28], R36 ;  /* 0x0000282401007387 */ /* 0x000fe20000100800 */
[----:B----4-:R-:W-:-:S03]  /*8520*/  IMAD.WIDE R60, R112, 0x2, R114 ;  /* 0x00000002703c7825 */ /* 0x010fc600078e0272 */
[----:B------:R-:W4:Y:S04]  /*8530*/  LDL.LU.64 R122, [R1+0x48] ;  /* 0x00004800017a7983 */ /* 0x000f280000300a00 */
[----:B------:R5:W-:Y:S04]  /*8540*/  STL [R1+0x24], R37 ;  /* 0x0000242501007387 */ /* 0x000be80000100800 */
[----:B------:R-:W4:Y:S01]  /*8550*/  LDL.LU.64 R114, [R1+0x40] ;  /* 0x0000400001727983 */ /* 0x000f220000300a00 */
[----:B-1----:R-:W-:-:S03]  /*8560*/  IMAD.WIDE R38, R112, 0x2, R82 ;  /* 0x0000000270267825 */ /* 0x002fc600078e0252 */
[----:B------:R-:W-:Y:S01]  /*8570*/  STL [R1+0x84], R60 ;  /* 0x0000843c01007387 */ /* 0x000fe20000100800 */
[----:B-----5:R-:W-:-:S03]  /*8580*/  IMAD.WIDE R36, R112, 0x2, R108 ;  /* 0x0000000270247825 */ /* 0x020fc600078e026c */
[----:B------:R1:W-:Y:S04]  /*8590*/  STL [R1+0x80], R61 ;  /* 0x0000803d01007387 */ /* 0x0003e80000100800 */
[----:B------:R-:W-:Y:S04]  /*85a0*/  STL [R1+0x20], R38 ;  /* 0x0000202601007387 */ /* 0x000fe80000100800 */
[----:B------:R-:W-:Y:S01]  /*85b0*/  STL [R1+0x1c], R39 ;  /* 0x00001c2701007387 */ /* 0x000fe20000100800 */
[----:B-1----:R-:W-:-:S03]  /*85c0*/  IMAD.WIDE R60, R112, 0x2, R110 ;  /* 0x00000002703c7825 */ /* 0x002fc600078e026e */
[----:B------:R-:W-:Y:S04]  /*85d0*/  STL [R1+0x38], R36 ;  /* 0x0000382401007387 */ /* 0x000fe80000100800 */
[----:B------:R2:W-:Y:S04]  /*85e0*/  STL [R1+0x34], R37 ;  /* 0x0000342501007387 */ /* 0x0005e80000100800 */
[----:B------:R-:W-:Y:S04]  /*85f0*/  STL [R1+0x6c], R60 ;  /* 0x00006c3c01007387 */ /* 0x000fe80000100800 */
[----:B------:R-:W-:Y:S01]  /*8600*/  STL [R1+0x68], R61 ;  /* 0x0000683d01007387 */ /* 0x000fe20000100800 */
[----:B--2---:R-:W-:-:S05]  /*8610*/  IMAD.WIDE R36, R112, 0x2, R116 ;  /* 0x0000000270247825 */ /* 0x004fca00078e0274 */
[----:B------:R-:W-:Y:S04]  /*8620*/  STL [R1+0x30], R36 ;  /* 0x0000302401007387 */ /* 0x000fe80000100800 */
[----:B------:R1:W-:Y:S02]  /*8630*/  STL [R1+0x2c], R37 ;  /* 0x00002c2501007387 */ /* 0x0003e40000100800 */
[C---:B-1----:R-:W-:Y:S02]  /*8640*/  IMAD.WIDE R36, R112.reuse, 0x2, R2 ;  /* 0x0000000270247825 */ /* 0x042fe400078e0202 */
[----:B------:R-:W2:Y:S02]  /*8650*/  LDL.LU.64 R2, [R1+0x1a8] ;  /* 0x0001a80001027983 */ /* 0x000ea40000300a00 */
[----:B---3--:R-:W-:-:S05]  /*8660*/  IMAD.WIDE R38, R112, 0x2, R118 ;  /* 0x0000000270267825 */ /* 0x008fca00078e0276 */
[----:B------:R-:W-:Y:S04]  /*8670*/  STL [R1+0x50], R38 ;  /* 0x0000502601007387 */ /* 0x000fe80000100800 */
[----:B------:R4:W-:Y:S01]  /*8680*/  STL [R1+0x3c], R39 ;  /* 0x00003c2701007387 */ /* 0x0009e20000100800 */
[----:B------:R-:W-:Y:S01]  /*8690*/  HMMA.16816.F32 R40, R52, R70, R40 ;  /* 0x000000463428723c */ /* 0x000fe20000001828 */
[----:B------:R-:W-:-:S07]  /*86a0*/  UIADD3 UR5, UPT, UPT, UR5, -0x1, URZ ;  /* 0xffffffff05057890 */ /* 0x000fce000fffe0ff */
[C---:B------:R-:W-:Y:S08]  /*86b0*/  HMMA.16816.F32 R96, R48.reuse, R74, R96 ;  /* 0x0000004a3060723c */ /* 0x040ff00000001860 */
[----:B------:R-:W-:Y:S01]  /*86c0*/  HMMA.16816.F32 R92, R48, R70, R92 ;  /* 0x00000046305c723c */ /* 0x000fe2000000185c */
[----:B------:R-:W-:-:S05]  /*86d0*/  IMAD.WIDE R60, R112, 0x2, R120 ;  /* 0x00000002703c7825 */ /* 0x000fca00078e0278 */
[----:B------:R-:W-:Y:S04]  /*86e0*/  STL [R1+0x5c], R60 ;  /* 0x00005c3c01007387 */ /* 0x000fe80000100800 */
[----:B------:R-:W-:Y:S04]  /*86f0*/  STL [R1+0x58], R61 ;  /* 0x0000583d01007387 */ /* 0x000fe80000100800 */
[----:B------:R-:W-:Y:S04]  /*8700*/  STL [R1+0x100], R36 ;  /* 0x0001002401007387 */ /* 0x000fe80000100800 */
[----:B------:R1:W-:Y:S01]  /*8710*/  STL [R1+0x54], R37 ;  /* 0x0000542501007387 */ /* 0x0003e20000100800 */
[----:B------:R-:W-:Y:S01]  /*8720*/  HMMA.16816.F32 R88, R48, R66, R88 ;  /* 0x000000423058723c */ /* 0x000fe20000001858 */
[----:B------:R-:W-:-:S07]  /*8730*/  UISETP.NE.U32.AND UP0, UPT, UR5, URZ, UPT ;  /* 0x000000ff0500728c */ /* 0x000fce000bf05070 */
[----:B------:R-:W-:Y:S01]  /*8740*/  HMMA.16816.F32 R52, R52, R62, R100 ;  /* 0x0000003e3434723c */ /* 0x000fe20000001864 */
[----:B----4-:R-:W-:-:S05]  /*8750*/  IMAD.WIDE R38, R112, 0x2, R122 ;  /* 0x0000000270267825 */ /* 0x010fca00078e027a */
[----:B------:R3:W-:Y:S01]  /*8760*/  STL [R1+0x44], R38 ;  /* 0x0000442601007387 */ /* 0x0007e20000100800 */
[----:B-1----:R-:W-:-:S03]  /*8770*/  IMAD.WIDE R36, R112, 0x2, R114 ;  /* 0x0000000270247825 */ /* 0x002fc600078e0272 */
[----:B------:R3:W-:Y:S01]  /*8780*/  STL [R1+0x40], R39 ;  /* 0x0000402701007387 */ /* 0x0007e20000100800 */
[----:B------:R-:W-:Y:S03]  /*8790*/  HMMA.16816.F32 R48, R48, R62, R84 ;  /* 0x0000003e3030723c */ /* 0x000fe60000001854 */
[----:B------:R3:W-:Y:S04]  /*87a0*/  STL [R1+0x108], R36 ;  /* 0x0001082401007387 */ /* 0x0007e80000100800 */
[----:B------:R3:W-:Y:S01]  /*87b0*/  STL [R1+0x104], R37 ;  /* 0x0001042501007387 */ /* 0x0007e20000100800 */
[C---:B------:R-:W-:Y:S08]  /*87c0*/  HMMA.16816.F32 R20, R44.reuse, R74, R20 ;  /* 0x0000004a2c14723c */ /* 0x040ff00000001814 */
[C---:B------:R-:W-:Y:S08]  /*87d0*/  HMMA.16816.F32 R24, R44.reuse, R70, R24 ;  /* 0x000000462c18723c */ /* 0x040ff00000001818 */
[C---:B------:R-:W-:Y:S08]  /*87e0*/  HMMA.16816.F32 R28, R44.reuse, R66, R28 ;  /* 0x000000422c1c723c */ /* 0x040ff0000000181c */
[----:B------:R-:W-:Y:S01]  /*87f0*/  HMMA.16816.F32 R32, R44, R62, R32 ;  /* 0x0000003e2c20723c */ /* 0x000fe20000001820 */
[----:B0-----:R-:W-:Y:S01]  /*8800*/  IMAD.SHL.U32 R0, R0, 0x80, RZ ;  /* 0x0000008000007824 */ /* 0x001fe200078e00ff */
[----:B------:R-:W-:-:S03]  /*8810*/  UIADD3 UR7, UPT, UPT, UR7, -0x80, URZ ;  /* 0xffffff8007077890 */ /* 0x000fc6000fffe0ff */
[----:B--2---:R-:W-:Y:S01]  /*8820*/  IMAD.WIDE R2, R0, 0x2, R2 ;  /* 0x0000000200027825 */ /* 0x004fe200078e0202 */
[----:B---3--:R-:W-:-:S14]  /*8830*/  BRA.U UP0, `(.L_x_2) ;  /* 0xffffffb100007547 */ /* 0x008fdc000b83ffff */
[----:B------:R-:W-:Y:S02]  /*8840*/  F2FP.F16.F32.PACK_AB R7, R7, R15 ;  /* 0x0000000f0707723e */ /* 0x000fe400000000ff */
[----:B------:R-:W-:Y:S02]  /*8850*/  F2FP.F16.F32.PACK_AB R6, R6, R14 ;  /* 0x0000000e0606723e */ /* 0x000fe400000000ff */
[----:B------:R-:W-:Y:S02]  /*8860*/  F2FP.F16.F32.PACK_AB R5, R5, R13 ;  /* 0x0000000d0505723e */ /* 0x000fe400000000ff */
[----:B------:R-:W-:Y:S02]  /*8870*/  F2FP.F16.F32.PACK_AB R4, R4, R12 ;  /* 0x0000000c0404723e */ /* 0x000fe400000000ff */
[----:B------:R-:W-:Y:S02]  /*8880*/  F2FP.F16.F32.PACK_AB R31, R35, R31 ;  /* 0x0000001f231f723e */ /* 0x000fe400000000ff */
[----:B------:R-:W-:-:S02]  /*8890*/  F2FP.F16.F32.PACK_AB R30, R34, R30 ;  /* 0x0000001e221e723e */ /* 0x000fc400000000ff */
        /* <DEDUP_REMOVED lines=25> */
[----:B------:R-:W-:-:S07]  /*8a30*/  F2FP.F16.F32.PACK_AB R40, R40, R104 ;  /* 0x000000682828723e */ /* 0x000fce00000000ff */
.L_x_1:
[----:B------:R-:W2:Y:S01]  /*8a40*/  LDL.LU R18, [R1+0x15c] ;  /* 0x00015c0001127983 */ /* 0x000ea20000300800 */
[----:B------:R-:W0:Y:S01]  /*8a50*/  S2R R16, SR_TID.X ;  /* 0x0000000000107919 */ /* 0x000e220000002100 */
[----:B------:R-:W1:Y:S01]  /*8a60*/  S2UR UR5, SR_CgaCtaId ;  /* 0x00000000000579c3 */ /* 0x000e620000008800 */
[----:B------:R-:W-:Y:S01]  /*8a70*/  UMOV UR4, 0x400 ;  /* 0x0000040000047882 */ /* 0x000fe20000000000 */
[----:B------:R-:W3:Y:S01]  /*8a80*/  LDCU.128 UR12, c[0x0][0x390] ;  /* 0x00007200ff0c77ac */ /* 0x000ee20008000c00 */
[----:B------:R-:W4:Y:S01]  /*8a90*/  LDL.LU R19, [R1+0x144] ;  /* 0x0001440001137983 */ /* 0x000f220000300800 */
[----:B------:R-:W5:Y:S01]  /*8aa0*/  LDCU UR6, c[0x0][0x3b8] ;  /* 0x00007700ff0677ac */ /* 0x000f620008000800 */
[----:B------:R-:W2:Y:S01]  /*8ab0*/  S2R R17, SR_TID.X ;  /* 0x0000000000117919 */ /* 0x000ea20000002100 */
[----:B-1----:R-:W-:Y:S01]  /*8ac0*/  ULEA UR4, UR5, UR4, 0x18 ;  /* 0x0000000405047291 */ /* 0x002fe2000f8ec0ff */
[----:B------:R-:W1:Y:S01]  /*8ad0*/  LDCU UR5, c[0x0][0x3b4] ;  /* 0x00007680ff0577ac */ /* 0x000e620008000800 */
[----:B0-----:R-:W-:-:S02]  /*8ae0*/  IMAD.SHL.U32 R0, R16, 0x200, RZ ;  /* 0x0000020010007824 */ /* 0x001fc400078e00ff */
[----:B------:R-:W-:-:S03]  /*8af0*/  IMAD.SHL.U32 R2, R16, 0x8, RZ ;  /* 0x0000000810027824 */ /* 0x000fc600078e00ff */
[----:B------:R-:W-:Y:S02]  /*8b00*/  LOP3.LUT R0, R0, 0x1000, RZ, 0xc0, !PT ;  /* 0x0000100000007812 */ /* 0x000fe400078ec0ff */
[----:B------:R-:W-:Y:S01]  /*8b10*/  LOP3.LUT R3, R2, 0x80, RZ, 0xc0, !PT ;  /* 0x0000008002037812 */ /* 0x000fe200078ec0ff */
[----:B------:R-:W-:-:S03]  /*8b20*/  IMAD.SHL.U32 R2, R16, 0x10, RZ ;  /* 0x0000001010027824 */ /* 0x000fc600078e00ff */
[----:B------:R-:W-:Y:S01]  /*8b30*/  IADD3 R16, PT, PT, R3, UR4, R0 ;  /* 0x0000000403107c10 */ /* 0x000fe2000fffe000 */
[----:B------:R-:W-:Y:S01]  /*8b40*/  BAR.SYNC.DEFER_BLOCKING 0x0 ;  /* 0x0000000000007b1d */ /* 0x000fe20000010000 */
[----:B--2---:R-:W-:-:S05]  /*8b50*/  LOP3.LUT R0, R18, 0x6000, RZ, 0xc0, !PT ;  /* 0x0000600012007812 */ /* 0x004fca00078ec0ff */
[----:B------:R-:W3:Y:S01]  /*8b60*/  LDL.LU R18, [R1+0x158] ;  /* 0x0001580001127983 */ /* 0x000ee20000300800 */
[----:B------:R-:W-:Y:S02]  /*8b70*/  LOP3.LUT R3, R2, 0x70, RZ, 0xc0, !PT ;  /* 0x0000007002037812 */ /* 0x000fe400078ec0ff */
[----:B------:R-:W-:Y:S02]  /*8b80*/  LOP3.LUT R95, R17, 0x180, RZ, 0xc0, !PT ;  /* 0x00000180115f7812 */ /* 0x000fe400078ec0ff */
[----:B------:R-:W-:Y:S02]  /*8b90*/  IADD3 R0, PT, PT, R3, R16, R0 ;  /* 0x0000001003007210 */ /* 0x000fe40007ffe000 */
[C---:B----4-:R-:W-:Y:S02]  /*8ba0*/  LOP3.LUT R24, R19.reuse, R125, RZ, 0xfc, !PT ;  /* 0x0000007d13187212 */ /* 0x050fe400078efcff */
[--C-:B------:R-:W-:Y:S01]  /*8bb0*/  LOP3.LUT R3, R19, 0x2, R125.reuse, 0xfe, !PT ;  /* 0x0000000213037812 */ /* 0x100fe200078efe7d */
[----:B------:R-:W-:Y:S01]  /*8bc0*/  IMAD R95, R95, 0x2, R0 ;  /* 0x000000025f5f7824 */ /* 0x000fe200078e0200 */
[C-C-:B------:R-:W-:Y:S01]  /*8bd0*/  LOP3.LUT R2, R19.reuse, 0x4, R125.reuse, 0xfe, !PT ;  /* 0x0000000413027812 */ /* 0x140fe200078efe7d */
[----:B-----5:R-:W-:Y:S01]  /*8be0*/  IMAD R25, R24, UR6, RZ ;  /* 0x0000000618197c24 */ /* 0x020fe2000f8e02ff */
[--C-:B------:R-:W-:Y:S01]  /*8bf0*/  LOP3.LUT R102, R19, 0x6, R125.reuse, 0xfe, !PT ;  /* 0x0000000613667812 */ /* 0x100fe200078efe7d */
[----:B------:R-:W-:Y:S01]  /*8c00*/  IMAD R27, R3, UR6, RZ ;  /* 0x00000006031b7c24 */ /* 0x000fe2000f8e02ff */
[----:B------:R0:W-:Y:S01]  /*8c10*/  STSM.16.M88.4 [R95], R40 ;  /* 0x000000285f007844 */ /* 0x0001e20000000200 */
[C-C-:B------:R-:W-:Y:S01]  /*8c20*/  LOP3.LUT R101, R19.reuse, 0x8, R125.reuse, 0xfe, !PT ;  /* 0x0000000813657812 */ /* 0x140fe200078efe7d */
[----:B------:R-:W-:Y:S01]  /*8c30*/  IMAD R103, R2, UR6, RZ ;  /* 0x0000000602677c24 */ /* 0x000fe2000f8e02ff */
[C-C-:B------:R-:W-:Y:S01]  /*8c40*/  LOP3.LUT R100, R19.reuse, 0xa, R125.reuse, 0xfe, !PT ;  /* 0x0000000a13647812 */ /* 0x140fe200078efe7d */
[----:B------:R-:W-:Y:S01]  /*8c50*/  STSM.16.M88.4 [R95+0x400], R12 ;  /* 0x0004000c5f007844 */ /* 0x000fe20000000200 */
[----:B------:R-:W-:-:S02]  /*8c60*/  LOP3.LUT R99, R19, 0xc, R125, 0xfe, !PT ;  /* 0x0000000c13637812 */ /* 0x000fc400078efe7d */
[C-C-:B------:R-:W-:Y:S01]  /*8c70*/  LOP3.LUT R98, R19.reuse, 0xe, R125.reuse, 0xfe, !PT ;  /* 0x0000000e13627812 */ /* 0x140fe200078efe7d */
[----:B------:R-:W-:Y:S01]  /*8c80*/  STSM.16.M88.4 [R95+0x800], R4 ;  /* 0x000800045f007844 */ /* 0x000fe20000000200 */
[C-C-:B------:R-:W-:Y:S02]  /*8c90*/  LOP3.LUT R96, R19.reuse, 0x10, R125.reuse, 0xfe, !PT ;  /* 0x0000001013607812 */ /* 0x140fe400078efe7d */
[C-C-:B------:R-:W-:Y:S01]  /*8ca0*/  LOP3.LUT R97, R19.reuse, 0x12, R125.reuse, 0xfe, !PT ;  /* 0x0000001213617812 */ /* 0x140fe200078efe7d */
[----:B------:R-:W-:Y:S01]  /*8cb0*/  STSM.16.M88.4 [R95+0xc00], R20 ;  /* 0x000c00145f007844 */ /* 0x000fe20000000200 */
[C-C-:B------:R-:W-:Y:S02]  /*8cc0*/  LOP3.LUT R94, R19.reuse, 0x14, R125.reuse, 0xfe, !PT ;  /* 0x00000014135e7812 */ /* 0x140fe400078efe7d */
[----:B------:R-:W-:Y:S02]  /*8cd0*/  LOP3.LUT R93, R19, 0x16, R125, 0xfe, !PT ;  /* 0x00000016135d7812 */ /* 0x000fe400078efe7d */
[----:B0-----:R-:W-:-:S02]  /*8ce0*/  LOP3.LUT R41, R17, 0x1ff, RZ, 0xc0, !PT ;  /* 0x000001ff11297812 */ /* 0x001fc400078ec0ff */
[--C-:B------:R-:W-:Y:S02]  /*8cf0*/  LOP3.LUT R92, R19, 0x18, R125.reuse, 0xfe, !PT ;  /* 0x00000018135c7812 */ /* 0x100fe400078efe7d */
[----:B------:R-:W-:Y:S01]  /*8d00*/  LEA R41, R41, UR4, 0x4 ;  /* 0x0000000429297c11 */ /* 0x000fe2000f8e20ff */
[----:B------:R-:W-:Y:S01]  /*8d10*/  BAR.SYNC.DEFER_BLOCKING 0x0 ;  /* 0x0000000000007b1d */ /* 0x000fe20000010000 */
[C-C-:B------:R-:W-:Y:S02]  /*8d20*/  LOP3.LUT R91, R19.reuse, 0x1a, R125.reuse, 0xfe, !PT ;  /* 0x0000001a135b7812 */ /* 0x140fe400078efe7d */
[C-C-:B------:R-:W-:Y:S02]  /*8d30*/  LOP3.LUT R88, R19.reuse, 0x1c, R125.reuse, 0xfe, !PT ;  /* 0x0000001c13587812 */ /* 0x140fe400078efe7d */
[C-C-:B------:R-:W-:Y:S02]  /*8d40*/  LOP3.LUT R87, R19.reuse, 0x1e, R125.reuse, 0xfe, !PT ;  /* 0x0000001e13577812 */ /* 0x140fe400078efe7d */
[----:B------:R-:W-:-:S02]  /*8d50*/  LOP3.LUT R86, R19, 0x20, R125, 0xfe, !PT ;  /* 0x0000002013567812 */ /* 0x000fc400078efe7d */
[C-C-:B------:R-:W-:Y:S02]  /*8d60*/  LOP3.LUT R85, R19.reuse, 0x22, R125.reuse, 0xfe, !PT ;  /* 0x0000002213557812 */ /* 0x140fe400078efe7d */
[C-C-:B------:R-:W-:Y:S02]  /*8d70*/  LOP3.LUT R84, R19.reuse, 0x24, R125.reuse, 0xfe, !PT ;  /* 0x0000002413547812 */ /* 0x140fe400078efe7d */
[C-C-:B------:R-:W-:Y:S02]  /*8d80*/  LOP3.LUT R82, R19.reuse, 0x26, R125.reuse, 0xfe, !PT ;  /* 0x0000002613527812 */ /* 0x140fe400078efe7d */
[C-C-:B------:R-:W-:Y:S02]  /*8d90*/  LOP3.LUT R83, R19.reuse, 0x28, R125.reuse, 0xfe, !PT ;  /* 0x0000002813537812 */ /* 0x140fe400078efe7d */
[C-C-:B------:R-:W-:Y:S02]  /*8da0*/  LOP3.LUT R81, R19.reuse, 0x2a, R125.reuse, 0xfe, !PT ;  /* 0x0000002a13517812 */ /* 0x140fe400078efe7d */
[----:B------:R-:W-:-:S02]  /*8db0*/  LOP3.LUT R74, R19, 0x2c, R125, 0xfe, !PT ;  /* 0x0000002c134a7812 */ /* 0x000fc400078efe7d */
[C-C-:B------:R-:W-:Y:S02]  /*8dc0*/  LOP3.LUT R80, R19.reuse, 0x2e, R125.reuse, 0xfe, !PT ;  /* 0x0000002e13507812 */ /* 0x140fe400078efe7d */
[C-C-:B------:R-:W-:Y:S01]  /*8dd0*/  LOP3.LUT R79, R19.reuse, 0x30, R125.reuse, 0xfe, !PT ;  /* 0x00000030134f7812 */ /* 0x140fe200078efe7d */
[----:B------:R-:W-:Y:S01]  /*8de0*/  LDS.128 R4, [R41] ;  /* 0x0000000029047984 */ /* 0x000fe20000000c00 */
[C-C-:B------:R-:W-:Y:S02]  /*8df0*/  LOP3.LUT R78, R19.reuse, 0x32, R125.reuse, 0xfe, !PT ;  /* 0x00000032134e7812 */ /* 0x140fe400078efe7d */
[C-C-:B------:R-:W-:Y:S01]  /*8e00*/  LOP3.LUT R76, R19.reuse, 0x34, R125.reuse, 0xfe, !PT ;  /* 0x00000034134c7812 */ /* 0x140fe200078efe7d */
[----:B------:R-:W-:Y:S01]  /*8e10*/  LDS.128 R20, [R41+0x4000] ;  /* 0x0040000029147984 */ /* 0x000fe20000000c00 */
[C-C-:B------:R-:W-:Y:S02]  /*8e20*/  LOP3.LUT R77, R19.reuse, 0x36, R125.reuse, 0xfe, !PT ;  /* 0x00000036134d7812 */ /* 0x140fe400078efe7d */
[C-C-:B------:R-:W-:Y:S01]  /*8e30*/  LOP3.LUT R73, R19.reuse, 0x38, R125.reuse, 0xfe, !PT ;  /* 0x0000003813497812 */ /* 0x140fe200078efe7d */
[----:B------:R-:W-:Y:S01]  /*8e40*/  LDS.128 R12, [R41+0x6000] ;  /* 0x00600000290c7984 */ /* 0x000fe20000000c00 */
        /* <DEDUP_REMOVED lines=34> */
[----:B------:R-:W-:Y:S02]  /*9070*/  LOP3.LUT R125, R19, 0x7e, R125, 0xfe, !PT ;  /* 0x0000007e137d7812 */ /* 0x000fe400078efe7d */
[C---:B---3--:R-:W-:Y:S01]  /*9080*/  ISETP.GE.AND P0, PT, R18.reuse, UR14, PT ;  /* 0x0000000e12007c0c */ /* 0x048fe2000bf06270 */
[----:B-1----:R-:W-:Y:S02]  /*9090*/  IMAD R66, R18, UR5, RZ ;  /* 0x0000000512427c24 */ /* 0x002fe4000f8e02ff */
[----:B------:R-:W0:Y:S01]  /*90a0*/  LDS.128 R16, [R41+0x2000] ;  /* 0x0020000029107984 */ /* 0x000e220000000c00 */
[----:B------:R-:W-:Y:S02]  /*90b0*/  BAR.SYNC.DEFER_BLOCKING 0x0 ;  /* 0x0000000000007b1d */ /* 0x000fe40000010000 */
[----:B------:R-:W-:-:S02]  /*90c0*/  LEA R67, P4, R66, UR12, 0x1 ;  /* 0x0000000c42437c11 */ /* 0x000fc4000f8808ff */
[----:B------:R-:W-:Y:S02]  /*90d0*/  ISETP.LT.AND P3, PT, R24, UR15, !P0 ;  /* 0x0000000f18007c0c */ /* 0x000fe4000c761270 */
[----:B------:R-:W-:Y:S02]  /*90e0*/  ISETP.LT.AND P2, PT, R3, UR15, !P0 ;  /* 0x0000000f03007c0c */ /* 0x000fe4000c741270 */
[----:B------:R-:W-:Y:S02]  /*90f0*/  ISETP.LT.AND P1, PT, R2, UR15, !P0 ;  /* 0x0000000f02007c0c */ /* 0x000fe4000c721270 */
[----:B------:R-:W-:Y:S02]  /*9100*/  LEA.HI.X.SX32 R66, R66, UR13, 0x1, P4 ;  /* 0x0000000d42427c11 */ /* 0x000fe4000a0f0eff */
[-C--:B------:R-:W-:Y:S02]  /*9110*/  LEA R2, P4, R25, R67.reuse, 0x1 ;  /* 0x0000004319027211 */ /* 0x080fe400078808ff */
[----:B------:R-:W-:-:S02]  /*9120*/  LEA R24, P5, R27, R67, 0x1 ;  /* 0x000000431b187211 */ /* 0x000fc400078a08ff */
[----:B------:R-:W-:Y:S02]  /*9130*/  LEA R26, P6, R103, R67, 0x1 ;  /* 0x00000043671a7211 */ /* 0x000fe400078c08ff */
[-C--:B------:R-:W-:Y:S02]  /*9140*/  LEA.HI.X.SX32 R3, R25, R66.reuse, 0x1, P4 ;  /* 0x0000004219037211 */ /* 0x080fe400020f0eff */
[-C--:B------:R-:W-:Y:S02]  /*9150*/  LEA.HI.X.SX32 R25, R27, R66.reuse, 0x1, P5 ;  /* 0x000000421b197211 */ /* 0x080fe400028f0eff */
[----:B------:R-:W-:Y:S02]  /*9160*/  LEA.HI.X.SX32 R27, R103, R66, 0x1, P6 ;  /* 0x00000042671b7211 */ /* 0x000fe400030f0eff */
[C---:B------:R-:W-:Y:S01]  /*9170*/  ISETP.LT.AND P4, PT, R99.reuse, UR15, !P0 ;  /* 0x0000000f63007c0c */ /* 0x040fe2000c781270 */
[----:B------:R-:W-:Y:S01]  /*9180*/  STSM.16.M88.4 [R95], R52 ;  /* 0x000000345f007844 */ /* 0x000fe20000000200 */
[----:B------:R-:W-:-:S03]  /*9190*/  IMAD R99, R99, UR6, RZ ;  /* 0x0000000663637c24 */ /* 0x000fc6000f8e02ff */
[----:B------:R-:W-:Y:S04]  /*91a0*/  STSM.16.M88.4 [R95+0x400], R48 ;  /* 0x000400305f007844 */ /* 0x000fe80000000200 */
[----:B------:R-:W-:Y:S04]  /*91b0*/  STSM.16.M88.4 [R95+0x800], R8 ;  /* 0x000800085f007844 */ /* 0x000fe80000000200 */
[----:B------:R0:W-:Y:S01]  /*91c0*/  STSM.16.M88.4 [R95+0xc00], R28 ;  /* 0x000c001c5f007844 */ /* 0x0001e20000000200 */
[----:B------:R-:W-:Y:S01]  /*91d0*/  BAR.SYNC.DEFER_BLOCKING 0x0 ;  /* 0x0000000000007b1d */ /* 0x000fe20000010000 */
[----:B0-----:R-:W-:-:S02]  /*91e0*/  PRMT R29, R16, 0x7632, R29 ;  /* 0x00007632101d7816 */ /* 0x001fc4000000001d */
[----:B------:R-:W-:Y:S02]  /*91f0*/  PRMT R28, R17, 0x7632, R28 ;  /* 0x00007632111c7816 */ /* 0x000fe4000000001c */
[----:B------:R-:W-:Y:S02]  /*9200*/  PRMT R30, R20, 0x7632, R30 ;  /* 0x00007632141e7816 */ /* 0x000fe4000000001e */
[----:B------:R-:W-:Y:S01]  /*9210*/  PRMT R31, R22, 0x7632, R31 ;  /* 0x00007632161f7816 */ /* 0x000fe2000000001f */
[----:B------:R0:W-:Y:S01]  /*9220*/  @P3 STG.E.U16 desc[UR8][R2.64], R4 ;  /* 0x0000000402003986 */ /* 0x0001e2000c101508 */
[C---:B------:R-:W-:Y:S01]  /*9230*/  ISETP.LT.AND P3, PT, R101.reuse, UR15, !P0 ;  /* 0x0000000f65007c0c */ /* 0x040fe2000c761270 */
[----:B------:R-:W-:Y:S02]  /*9240*/  IMAD R101, R101, UR6, RZ ;  /* 0x0000000665657c24 */ /* 0x000fe4000f8e02ff */
[----:B------:R1:W-:Y:S01]  /*9250*/  @P2 STG.E.U16 desc[UR8][R24.64], R5 ;  /* 0x0000000518002986 */ /* 0x0003e2000c101508 */
[C---:B------:R-:W-:Y:S01]  /*9260*/  ISETP.LT.AND P2, PT, R100.reuse, UR15, !P0 ;  /* 0x0000000f64007c0c */ /* 0x040fe2000c741270 */
[----:B------:R-:W-:-:S02]  /*9270*/  IMAD R100, R100, UR6, RZ ;  /* 0x0000000664647c24 */ /* 0x000fc4000f8e02ff */
[----:B------:R2:W-:Y:S01]  /*9280*/  @P1 STG.E.U16 desc[UR8][R26.64], R6 ;  /* 0x000000061a001986 */ /* 0x0005e2000c101508 */
[C---:B------:R-:W-:Y:S01]  /*9290*/  ISETP.LT.AND P1, PT, R102.reuse, UR15, !P0 ;  /* 0x0000000f66007c0c */ /* 0x040fe2000c721270 */
[----:B------:R-:W-:-:S05]  /*92a0*/  IMAD R102, R102, UR6, RZ ;  /* 0x0000000666667c24 */ /* 0x000fca000f8e02ff */
[CC--:B0-----:R-:W-:Y:S02]  /*92b0*/  LEA R2, P6, R102.reuse, R67.reuse, 0x1 ;  /* 0x0000004366027211 */ /* 0x0c1fe400078c08ff */
[----:B-1----:R-:W-:Y:S02]  /*92c0*/  PRMT R25, R5, 0x7632, R25 ;  /* 0x0000763205197816 */ /* 0x002fe40000000019 */
[----:B------:R-:W-:Y:S02]  /*92d0*/  LEA.HI.X.SX32 R3, R102, R66, 0x1, P6 ;  /* 0x0000004266037211 */ /* 0x000fe400030f0eff */
[----:B--2---:R-:W-:Y:S02]  /*92e0*/  PRMT R27, R4, 0x7632, R27 ;  /* 0x00007632041b7816 */ /* 0x004fe4000000001b */
[-C--:B------:R-:W-:Y:S01]  /*92f0*/  LEA R4, P5, R101, R67.reuse, 0x1 ;  /* 0x0000004365047211 */ /* 0x080fe200078a08ff */
[----:B------:R0:W-:Y:S01]  /*9300*/  @P1 STG.E.U16 desc[UR8][R2.64], R7 ;  /* 0x0000000702001986 */ /* 0x0001e2000c101508 */
[----:B------:R-:W-:-:S02]  /*9310*/  LEA R8, P6, R100, R67, 0x1 ;  /* 0x0000004364087211 */ /* 0x000fc400078c08ff */
[-C--:B------:R-:W-:Y:S02]  /*9320*/  LEA.HI.X.SX32 R5, R101, R66.reuse, 0x1, P5 ;  /* 0x0000004265057211 */ /* 0x080fe400028f0eff */
[CC--:B------:R-:W-:Y:S02]  /*9330*/  LEA R10, P5, R99.reuse, R67.reuse, 0x1 ;  /* 0x00000043630a7211 */ /* 0x0c0fe400078a08ff */
[-C--:B------:R-:W-:Y:S01]  /*9340*/  LEA.HI.X.SX32 R9, R100, R66.reuse, 0x1, P6 ;  /* 0x0000004264097211 */ /* 0x080fe200030f0eff */
[----:B------:R1:W-:Y:S01]  /*9350*/  @P3 STG.E.U16 desc[UR8][R4.64], R16 ;  /* 0x0000001004003986 */ /* 0x0003e2000c101508 */
[----:B------:R-:W-:Y:S02]  /*9360*/  LEA.HI.X.SX32 R11, R99, R66, 0x1, P5 ;  /* 0x00000042630b7211 */ /* 0x000fe400028f0eff */
[C---:B------:R-:W-:Y:S01]  /*9370*/  ISETP.LT.AND P3, PT, R97.reuse, UR15, !P0 ;  /* 0x0000000f61007c0c */ /* 0x040fe2000c761270 */
[----:B------:R2:W-:Y:S01]  /*9380*/  @P2 STG.E.U16 desc[UR8][R8.64], R17 ;  /* 0x0000001108002986 */ /* 0x0005e2000c101508 */
[C---:B------:R-:W-:Y:S01]  /*9390*/  ISETP.LT.AND P2, PT, R98.reuse, UR15, !P0 ;  /* 0x0000000f62007c0c */ /* 0x040fe2000c741270 */
[----:B------:R-:W-:Y:S01]  /*93a0*/  IMAD R98, R98, UR6, RZ ;  /* 0x0000000662627c24 */ /* 0x000fe2000f8e02ff */
[----:B------:R-:W-:Y:S01]  /*93b0*/  ISETP.LT.AND P1, PT, R94, UR15, !P0 ;  /* 0x0000000f5e007c0c */ /* 0x000fe2000c721270 */
[----:B------:R3:W-:Y:S01]  /*93c0*/  @P4 STG.E.U16 desc[UR8][R10.64], R18 ;  /* 0x000000120a004986 */ /* 0x0007e2000c101508 */
[C---:B------:R-:W-:Y:S01]  /*93d0*/  ISETP.LT.AND P4, PT, R96.reuse, UR15, !P0 ;  /* 0x0000000f60007c0c */ /* 0x040fe2000c781270 */
[----:B------:R-:W-:Y:S01]  /*93e0*/  IMAD R96, R96, UR6, RZ ;  /* 0x0000000660607c24 */ /* 0x000fe2000f8e02ff */
[-C--:B0-----:R-:W-:Y:S01]  /*93f0*/  LEA R2, P6, R98, R67.reuse, 0x1 ;  /* 0x0000004362027211 */ /* 0x081fe200078c08ff */
[----:B------:R-:W-:Y:S01]  /*9400*/  IMAD R97, R97, UR6, RZ ;  /* 0x0000000661617c24 */ /* 0x000fe2000f8e02ff */
[----:B------:R-:W-:Y:S01]  /*9410*/  PRMT R26, R6, 0x7632, R26 ;  /* 0x00007632061a7816 */ /* 0x000fe2000000001a */
[----:B------:R-:W-:Y:S01]  /*9420*/  IMAD R94, R94, UR6, RZ ;  /* 0x000000065e5e7c24 */ /* 0x000fe2000f8e02ff */
[----:B-1----:R-:W-:-:S02]  /*9430*/  LEA R4, P5, R96, R67, 0x1 ;  /* 0x0000004360047211 */ /* 0x002fc400078a08ff */
[-C--:B------:R-:W-:Y:S02]  /*9440*/  LEA.HI.X.SX32 R3, R98, R66.reuse, 0x1, P6 ;  /* 0x0000004262037211 */ /* 0x080fe400030f0eff */
[-C--:B------:R-:W-:Y:S02]  /*9450*/  LEA R6, P6, R97, R67.reuse, 0x1 ;  /* 0x0000004361067211 */ /* 0x080fe400078c08ff */
[-C--:B------:R-:W-:Y:S01]  /*9460*/  LEA.HI.X.SX32 R5, R96, R66.reuse, 0x1, P5 ;  /* 0x0000004260057211 */ /* 0x080fe200028f0eff */
[----:B------:R0:W-:Y:S01]  /*9470*/  @P2 STG.E.U16 desc[UR8][R2.64], R19 ;  /* 0x0000001302002986 */ /* 0x0001e2000c101508 */
[----:B--2---:R-:W-:Y:S02]  /*9480*/  LEA R8, P5, R94, R67, 0x1 ;  /* 0x000000435e087211 */ /* 0x004fe400078a08ff */
[----:B------:R-:W-:Y:S01]  /*9490*/  PRMT R24, R7, 0x7632, R24 ;  /* 0x0000763207187816 */ /* 0x000fe20000000018 */
[----:B------:R1:W-:Y:S01]  /*94a0*/  @P4 STG.E.U16 desc[UR8][R4.64], R20 ;  /* 0x0000001404004986 */ /* 0x0003e2000c101508 */
[----:B------:R-:W-:-:S02]  /*94b0*/  LEA.HI.X.SX32 R7, R97, R66, 0x1, P6 ;  /* 0x0000004261077211 */ /* 0x000fc400030f0eff */
[----:B------:R-:W-:Y:S02]  /*94c0*/  LEA.HI.X.SX32 R9, R94, R66, 0x1, P5 ;  /* 0x000000425e097211 */ /* 0x000fe400028f0eff */
[C---:B------:R-:W-:Y:S01]  /*94d0*/  ISETP.LT.AND P2, PT, R93.reuse, UR15, !P0 ;  /* 0x0000000f5d007c0c */ /* 0x040fe2000c741270 */
[----:B------:R-:W-:Y:S01]  /*94e0*/  IMAD R93, R93, UR6, RZ ;  /* 0x000000065d5d7c24 */ /* 0x000fe2000f8e02ff */
[----:B------:R2:W-:Y:S01]  /*94f0*/  @P3 STG.E.U16 desc[UR8][R6.64], R21 ;  /* 0x0000001506003986 */ /* 0x0005e2000c101508 */
[C---:B------:R-:W-:Y:S01]  /*9500*/  ISETP.LT.AND P5, PT, R92.reuse, UR15, !P0 ;  /* 0x0000000f5c007c0c */ /* 0x040fe2000c7a1270 */
[----:B------:R-:W-:Y:S01]  /*9510*/  IMAD R92, R92, UR6, RZ ;  /* 0x000000065c5c7c24 */ /* 0x000fe2000f8e02ff */
[----:B---3--:R-:W-:Y:S01]  /*9520*/  PRMT R18, R18, 0x7632, R18 ;  /* 0x0000763212127816 */ /* 0x008fe20000000012 */
[----:B------:R3:W-:Y:S01]  /*9530*/  @P1 STG.E.U16 desc[UR8][R8.64], R22 ;  /* 0x0000001608001986 */ /* 0x0007e2000c101508 */
[C---:B------:R-:W-:Y:S01]  /*9540*/  ISETP.LT.AND P1, PT, R91.reuse, UR15, !P0 ;  /* 0x0000000f5b007c0c */ /* 0x040fe2000c721270 */
[----:B------:R-:W-:Y:S01]  /*9550*/  IMAD R91, R91, UR6, RZ ;  /* 0x000000065b5b7c24 */ /* 0x000fe2000f8e02ff */
[----:B------:R-:W-:-:S02]  /*9560*/  LEA R10, P3, R93, R67, 0x1 ;  /* 0x000000435d0a7211 */ /* 0x000fc400078608ff */
[CC--:B0-----:R-:W-:Y:S02]  /*9570*/  LEA R2, P4, R92.reuse, R67.reuse, 0x1 ;  /* 0x000000435c027211 */ /* 0x0c1fe400078808ff */
[-C--:B------:R-:W-:Y:S02]  /*9580*/  LEA.HI.X.SX32 R11, R93, R66.reuse, 0x1, P3 ;  /* 0x000000425d0b7211 */ /* 0x080fe400018f0eff */
[CC--:B-1----:R-:W-:Y:S02]  /*9590*/  LEA R4, P3, R91.reuse, R67.reuse, 0x1 ;  /* 0x000000435b047211 */ /* 0x0c2fe400078608ff */
[-C--:B------:R-:W-:Y:S01]  /*95a0*/  LEA.HI.X.SX32 R3, R92, R66.reuse, 0x1, P4 ;  /* 0x000000425c037211 */ /* 0x080fe200020f0eff */
[----:B------:R-:W-:Y:S01]  /*95b0*/  @P2 STG.E.U16 desc[UR8][R10.64], R23 ;  /* 0x000000170a002986 */ /* 0x000fe2000c101508 */
[----:B------:R-:W-:Y:S02]  /*95c0*/  LEA.HI.X.SX32 R5, R91, R66, 0x1, P3 ;  /* 0x000000425b057211 */ /* 0x000fe400018f0eff */
[C---:B------:R-:W-:Y:S01]  /*95d0*/  ISETP.LT.AND P4, PT, R88.reuse, UR15, !P0 ;  /* 0x0000000f58007c0c */ /* 0x040fe2000c781270 */
[----:B------:R-:W-:Y:S01]  /*95e0*/  IMAD R88, R88, UR6, RZ ;  /* 0x0000000658587c24 */ /* 0x000fe2000f8e02ff */
[----:B------:R0:W-:Y:S01]  /*95f0*/  @P5 STG.E.U16 desc[UR8][R2.64], R12 ;  /* 0x0000000c02005986 */ /* 0x0001e2000c101508 */
[C---:B------:R-:W-:Y:S01]  /*9600*/  ISETP.LT.AND P3, PT, R87.reuse, UR15, !P0 ;  /* 0x0000000f57007c0c */ /* 0x040fe2000c761270 */
[----:B------:R-:W-:Y:S01]  /*9610*/  IMAD R87, R87, UR6, RZ ;  /* 0x0000000657577c24 */ /* 0x000fe2000f8e02ff */
[----:B------:R-:W-:Y:S01]  /*9620*/  PRMT R16, R19, 0x7632, R16 ;  /* 0x0000763213107816 */ /* 0x000fe20000000010 */
[----:B------:R1:W-:Y:S01]  /*9630*/  @P1 STG.E.U16 desc[UR8][R4.64], R13 ;  /* 0x0000000d04001986 */ /* 0x0003e2000c101508 */
[----:B--2---:R-:W-:-:S02]  /*9640*/  LEA R6, P2, R88, R67, 0x1 ;  /* 0x0000004358067211 */ /* 0x004fc400078408ff */
[C---:B------:R-:W-:Y:S01]  /*9650*/  ISETP.LT.AND P1, PT, R86.reuse, UR15, !P0 ;  /* 0x0000000f56007c0c */ /* 0x040fe2000c721270 */
[----:B------:R-:W-:Y:S01]  /*9660*/  IMAD R86, R86, UR6, RZ ;  /* 0x0000000656567c24 */ /* 0x000fe2000f8e02ff */
[-C--:B------:R-:W-:Y:S02]  /*9670*/  LEA.HI.X.SX32 R7, R88, R66.reuse, 0x1, P2 ;  /* 0x0000004258077211 */ /* 0x080fe400010f0eff */
[-C--:B---3--:R-:W-:Y:S02]  /*9680*/  LEA R8, P5, R87, R67.reuse, 0x1 ;  /* 0x0000004357087211 */ /* 0x088fe400078a08ff */
[C---:B------:R-:W-:Y:S01]  /*9690*/  ISETP.LT.AND P2, PT, R85.reuse, UR15, !P0 ;  /* 0x0000000f55007c0c */ /* 0x040fe2000c741270 */
[----:B------:R-:W-:Y:S01]  /*96a0*/  IMAD R85, R85, UR6, RZ ;  /* 0x0000000655557c24 */ /* 0x000fe2000f8e02ff */
[----:B0-----:R-:W-:Y:S01]  /*96b0*/  LEA R2, P6, R86, R67, 0x1 ;  /* 0x0000004356027211 */ /* 0x001fe200078c08ff */
[----:B------:R0:W-:Y:S01]  /*96c0*/  @P4 STG.E.U16 desc[UR8][R6.64], R14 ;  /* 0x0000000e06004986 */ /* 0x0001e2000c101508 */
[----:B------:R-:W-:-:S02]  /*96d0*/  LEA.HI.X.SX32 R9, R87, R66, 0x1, P5 ;  /* 0x0000004257097211 */ /* 0x000fc400028f0eff */
[-C--:B------:R-:W-:Y:S02]  /*96e0*/  LEA.HI.X.SX32 R3, R86, R66.reuse, 0x1, P6 ;  /* 0x0000004256037211 */ /* 0x080fe400030f0eff */
[CC--:B-1----:R-:W-:Y:S01]  /*96f0*/  LEA R4, P4, R85.reuse, R67.reuse, 0x1 ;  /* 0x0000004355047211 */ /* 0x0c2fe200078808ff */
[----:B------:R-:W-:Y:S01]  /*9700*/  @P3 STG.E.U16 desc[UR8][R8.64], R15 ;  /* 0x0000000f08003986 */ /* 0x000fe2000c101508 */
[C---:B------:R-:W-:Y:S01]  /*9710*/  ISETP.LT.AND P5, PT, R84.reuse, UR15, !P0 ;  /* 0x0000000f54007c0c */ /* 0x040fe2000c7a1270 */
[----:B------:R-:W-:Y:S01]  /*9720*/  IMAD R84, R84, UR6, RZ ;  /* 0x0000000654547c24 */ /* 0x000fe2000f8e02ff */
[----:B------:R-:W-:Y:S01]  /*9730*/  LEA.HI.X.SX32 R5, R85, R66, 0x1, P4 ;  /* 0x0000004255057211 */ /* 0x000fe200020f0eff */
[----:B------:R1:W-:Y:S01]  /*9740*/  @P1 STG.E.U16 desc[UR8][R2.64], R27 ;  /* 0x0000001b02001986 */ /* 0x0003e2000c101508 */
[C---:B------:R-:W-:Y:S01]  /*9750*/  ISETP.LT.AND P1, PT, R82.reuse, UR15, !P0 ;  /* 0x0000000f52007c0c */ /* 0x040fe2000c721270 */
[----:B------:R-:W-:Y:S01]  /*9760*/  IMAD R82, R82, UR6, RZ ;  /* 0x0000000652527c24 */ /* 0x000fe2000f8e02ff */
[-C--:B------:R-:W-:Y:S01]  /*9770*/  LEA R10, P3, R84, R67.reuse, 0x1 ;  /* 0x00000043540a7211 */ /* 0x080fe200078608ff */
[----:B------:R2:W-:Y:S01]  /*9780*/  @P2 STG.E.U16 desc[UR8][R4.64], R25 ;  /* 0x0000001904002986 */ /* 0x0005e2000c101508 */
[C---:B------:R-:W-:Y:S01]  /*9790*/  ISETP.LT.AND P2, PT, R83.reuse, UR15, !P0 ;  /* 0x0000000f53007c0c */ /* 0x040fe2000c741270 */
[----:B------:R-:W-:Y:S01]  /*97a0*/  IMAD R83, R83, UR6, RZ ;  /* 0x0000000653537c24 */ /* 0x000fe2000f8e02ff */
[----:B0-----:R-:W-:-:S02]  /*97b0*/  LEA R6, P4, R82, R67, 0x1 ;  /* 0x0000004352067211 */ /* 0x001fc400078808ff */
[-C--:B------:R-:W-:Y:S02]  /*97c0*/  LEA.HI.X.SX32 R11, R84, R66.reuse, 0x1, P3 ;  /* 0x00000042540b7211 */ /* 0x080fe400018f0eff */
[-C--:B------:R-:W-:Y:S02]  /*97d0*/  LEA.HI.X.SX32 R7, R82, R66.reuse, 0x1, P4 ;  /* 0x0000004252077211 */ /* 0x080fe400020f0eff */
[C---:B------:R-:W-:Y:S01]  /*97e0*/  ISETP.LT.AND P3, PT, R81.reuse, UR15, !P0 ;  /* 0x0000000f51007c0c */ /* 0x040fe2000c761270 */
[----:B------:R-:W-:Y:S01]  /*97f0*/  IMAD R81, R81, UR6, RZ ;  /* 0x0000000651517c24 */ /* 0x000fe2000f8e02ff */
[CC--:B-1----:R-:W-:Y:S01]  /*9800*/  LEA R2, P6, R83.reuse, R67.reuse, 0x1 ;  /* 0x0000004353027211 */ /* 0x0c2fe200078c08ff */
[----:B------:R0:W-:Y:S01]  /*9810*/  @P5 STG.E.U16 desc[UR8][R10.64], R26 ;  /* 0x0000001a0a005986 */ /* 0x0001e2000c101508 */
[C---:B------:R-:W-:Y:S01]  /*9820*/  ISETP.LT.AND P4, PT, R74.reuse, UR15, !P0 ;  /* 0x0000000f4a007c0c */ /* 0x040fe2000c781270 */
[----:B------:R-:W-:Y:S01]  /*9830*/  IMAD R74, R74, UR6, RZ ;  /* 0x000000064a4a7c24 */ /* 0x000fe2000f8e02ff */
[----:B------:R-:W-:Y:S01]  /*9840*/  LEA.HI.X.SX32 R3, R83, R66, 0x1, P6 ;  /* 0x0000004253037211 */ /* 0x000fe200030f0eff */
[----:B------:R-:W-:Y:S01]  /*9850*/  @P1 STG.E.U16 desc[UR8][R6.64], R24 ;  /* 0x0000001806001986 */ /* 0x000fe2000c101508 */
[----:B--2---:R-:W-:-:S02]  /*9860*/  LEA R4, P5, R81, R67, 0x1 ;  /* 0x0000004351047211 */ /* 0x004fc400078a08ff */
[C---:B------:R-:W-:Y:S01]  /*9870*/  LEA R8, P1, R74.reuse, R67, 0x1 ;  /* 0x000000434a087211 */ /* 0x040fe200078208ff */
[----:B------:R1:W-:Y:S01]  /*9880*/  @P2 STG.E.U16 desc[UR8][R2.64], R29 ;  /* 0x0000001d02002986 */ /* 0x0003e2000c101508 */
[-C--:B------:R-:W-:Y:S02]  /*9890*/  LEA.HI.X.SX32 R5, R81, R66.reuse, 0x1, P5 ;  /* 0x0000004251057211 */ /* 0x080fe400028f0eff */
[----:B------:R-:W-:Y:S02]  /*98a0*/  LEA.HI.X.SX32 R9, R74, R66, 0x1, P1 ;  /* 0x000000424a097211 */ /* 0x000fe400008f0eff */
[C---:B------:R-:W-:Y:S01]  /*98b0*/  ISETP.LT.AND P2, PT, R80.reuse, UR15, !P0 ;  /* 0x0000000f50007c0c */ /* 0x040fe2000c741270 */
[----:B------:R-:W-:Y:S01]  /*98c0*/  IMAD R80, R80, UR6, RZ ;  /* 0x0000000650507c24 */ /* 0x000fe2000f8e02ff */
[C---:B------:R-:W-:Y:S01]  /*98d0*/  ISETP.LT.AND P1, PT, R79.reuse, UR15, !P0 ;  /* 0x0000000f4f007c0c */ /* 0x040fe2000c721270 */
[----:B------:R-:W-:Y:S01]  /*98e0*/  IMAD R79, R79, UR6, RZ ;  /* 0x000000064f4f7c24 */ /* 0x000fe2000f8e02ff */
[----:B------:R-:W-:Y:S01]  /*98f0*/  @P3 STG.E.U16 desc[UR8][R4.64], R28 ;  /* 0x0000001c04003986 */ /* 0x000fe2000c101508 */
[----:B------:R-:W-:-:S02]  /*9900*/  PRMT R19, R21, 0x7632, R19 ;  /* 0x0000763215137816 */ /* 0x000fc40000000013 */
[-C--:B0-----:R-:W-:Y:S01]  /*9910*/  LEA R10, P3, R80, R67.reuse, 0x1 ;  /* 0x00000043500a7211 */ /* 0x081fe200078608ff */
[----:B------:R0:W-:Y:S01]  /*9920*/  @P4 STG.E.U16 desc[UR8][R8.64], R18 ;  /* 0x0000001208004986 */ /* 0x0001e2000c101508 */
[C---:B------:R-:W-:Y:S01]  /*9930*/  ISETP.LT.AND P4, PT, R78.reuse, UR15, !P0 ;  /* 0x0000000f4e007c0c */ /* 0x040fe2000c781270 */
[----:B------:R-:W-:Y:S01]  /*9940*/  IMAD R78, R78, UR6, RZ ;  /* 0x000000064e4e7c24 */ /* 0x000fe2000f8e02ff */
[CC--:B-1----:R-:W-:Y:S01]  /*9950*/  LEA R2, P5, R79.reuse, R67.reuse, 0x1 ;  /* 0x000000434f027211 */ /* 0x0c2fe200078a08ff */
[----:B------:R-:W1:Y:S01]  /*9960*/  LDS.128 R4, [R41] ;  /* 0x0000000029047984 */ /* 0x000e620000000c00 */
[-C--:B------:R-:W-:Y:S02]  /*9970*/  LEA.HI.X.SX32 R11, R80, R66.reuse, 0x1, P3 ;  /* 0x00000042500b7211 */ /* 0x080fe400018f0eff */
[C---:B------:R-:W-:Y:S01]  /*9980*/  ISETP.LT.AND P3, PT, R76.reuse, UR15, !P0 ;  /* 0x0000000f4c007c0c */ /* 0x040fe2000c761270 */
[----:B------:R-:W-:Y:S01]  /*9990*/  IMAD R76, R76, UR6, RZ ;  /* 0x000000064c4c7c24 */ /* 0x000fe2000f8e02ff */
[----:B------:R-:W-:Y:S01]  /*99a0*/  LEA.HI.X.SX32 R3, R79, R66, 0x1, P5 ;  /* 0x000000424f037211 */ /* 0x000fe200028f0eff */
[----:B------:R-:W-:Y:S01]  /*99b0*/  @P2 STG.E.U16 desc[UR8][R10.64], R16 ;  /* 0x000000100a002986 */ /* 0x000fe2000c101508 */
[----:B------:R-:W-:-:S02]  /*99c0*/  LEA R20, P6, R78, R67, 0x1 ;  /* 0x000000434e147211 */ /* 0x000fc400078c08ff */
[-C--:B0-----:R-:W-:Y:S01]  /*99d0*/  LEA R8, P2, R76, R67.reuse, 0x1 ;  /* 0x000000434c087211 */ /* 0x081fe200078408ff */
[----:B------:R-:W-:Y:S01]  /*99e0*/  @P1 STG.E.U16 desc[UR8][R2.64], R30 ;  /* 0x0000001e02001986 */ /* 0x000fe2000c101508 */
[-C--:B------:R-:W-:Y:S02]  /*99f0*/  LEA.HI.X.SX32 R21, R78, R66.reuse, 0x1, P6 ;  /* 0x000000424e157211 */ /* 0x080fe400030f0eff */
[C---:B------:R-:W-:Y:S01]  /*9a00*/  ISETP.LT.AND P1, PT, R77.reuse, UR15, !P0 ;  /* 0x0000000f4d007c0c */ /* 0x040fe2000c721270 */
[----:B------:R-:W-:Y:S01]  /*9a10*/  IMAD R77, R77, UR6, RZ ;  /* 0x000000064d4d7c24 */ /* 0x000fe2000f8e02ff */
[----:B------:R-:W-:Y:S01]  /*9a20*/  LEA.HI.X.SX32 R9, R76, R66, 0x1, P2 ;  /* 0x000000424c097211 */ /* 0x000fe200010f0eff */
[----:B------:R0:W-:Y:S01]  /*9a30*/  @P4 STG.E.U16 desc[UR8][R20.64], R19 ;  /* 0x0000001314004986 */ /* 0x0001e2000c101508 */
[----:B------:R-:W-:Y:S02]  /*9a40*/  PRMT R17, R23, 0x7632, R17 ;  /* 0x0000763217117816 */ /* 0x000fe40000000011 */
[----:B------:R-:W-:Y:S01]  /*9a50*/  LEA R18, P4, R77, R67, 0x1 ;  /* 0x000000434d127211 */ /* 0x000fe200078808ff */
[----:B------:R2:W-:Y:S01]  /*9a60*/  @P3 STG.E.U16 desc[UR8][R8.64], R31 ;  /* 0x0000001f08003986 */ /* 0x0005e2000c101508 */
[C---:B------:R-:W-:Y:S01]  /*9a70*/  ISETP.LT.AND P3, PT, R73.reuse, UR15, !P0 ;  /* 0x0000000f49007c0c */ /* 0x040fe2000c761270 */
[----:B------:R-:W-:Y:S01]  /*9a80*/  IMAD R73, R73, UR6, RZ ;  /* 0x0000000649497c24 */ /* 0x000fe2000f8e02ff */
[C---:B------:R-:W-:Y:S01]  /*9a90*/  ISETP.LT.AND P2, PT, R75.reuse, UR15, !P0 ;  /* 0x0000000f4b007c0c */ /* 0x040fe2000c741270 */
[----:B------:R-:W-:Y:S01]  /*9aa0*/  IMAD R75, R75, UR6, RZ ;  /* 0x000000064b4b7c24 */ /* 0x000fe2000f8e02ff */
[----:B------:R-:W-:-:S02]  /*9ab0*/  PRMT R13, R12, 0x7632, R13 ;  /* 0x000076320c0d7816 */ /* 0x000fc4000000000d */
[-C--:B0-----:R-:W-:Y:S02]  /*9ac0*/  LEA.HI.X.SX32 R19, R77, R66.reuse, 0x1, P4 ;  /* 0x000000424d137211 */ /* 0x081fe400020f0eff */
[C---:B------:R-:W-:Y:S01]  /*9ad0*/  ISETP.LT.AND P4, PT, R68.reuse, UR15, !P0 ;  /* 0x0000000f44007c0c */ /* 0x040fe2000c781270 */
[----:B------:R-:W-:Y:S01]  /*9ae0*/  IMAD R68, R68, UR6, RZ ;  /* 0x0000000644447c24 */ /* 0x000fe2000f8e02ff */
[-C--:B--2---:R-:W-:Y:S01]  /*9af0*/  LEA R8, P5, R75, R67.reuse, 0x1 ;  /* 0x000000434b087211 */ /* 0x084fe200078a08ff */
[----:B------:R-:W-:Y:S01]  /*9b00*/  @P1 STG.E.U16 desc[UR8][R18.64], R17 ;  /* 0x0000001112001986 */ /* 0x000fe2000c101508 */
[CC--:B------:R-:W-:Y:S02]  /*9b10*/  LEA R2, P1, R73.reuse, R67.reuse, 0x1 ;  /* 0x0000004349027211 */ /* 0x0c0fe400078208ff */
[----:B------:R-:W-:Y:S02]  /*9b20*/  LEA R10, P6, R68, R67, 0x1 ;  /* 0x00000043440a7211 */ /* 0x000fe400078c08ff */
[----:B------:R-:W-:-:S02]  /*9b30*/  LEA.HI.X.SX32 R3, R73, R66, 0x1, P1 ;  /* 0x0000004249037211 */ /* 0x000fc400008f0eff */
[----:B------:R-:W-:Y:S02]  /*9b40*/  PRMT R14, R13, 0x7632, R14 ;  /* 0x000076320d0e7816 */ /* 0x000fe4000000000e */
[-C--:B------:R-:W-:Y:S01]  /*9b50*/  LEA.HI.X.SX32 R9, R75, R66.reuse, 0x1, P5 ;  /* 0x000000424b097211 */ /* 0x080fe200028f0eff */
[----:B------:R0:W-:Y:S01]  /*9b60*/  @P3 STG.E.U16 desc[UR8][R2.64], R13 ;  /* 0x0000000d02003986 */ /* 0x0001e2000c101508 */
[----:B------:R-:W-:Y:S02]  /*9b70*/  PRMT R15, R14, 0x7632, R15 ;  /* 0x000076320e0f7816 */ /* 0x000fe4000000000f */
[----:B------:R-:W-:Y:S01]  /*9b80*/  LEA.HI.X.SX32 R11, R68, R66, 0x1, P6 ;  /* 0x00000042440b7211 */ /* 0x000fe200030f0eff */
[----:B------:R2:W-:Y:S01]  /*9b90*/  @P2 STG.E.U16 desc[UR8][R8.64], R14 ;  /* 0x0000000e08002986 */ /* 0x0005e2000c101508 */
[C---:B------:R-:W-:Y:S01]  /*9ba0*/  ISETP.LT.AND P1, PT, R69.reuse, UR15, !P0 ;  /* 0x0000000f45007c0c */ /* 0x040fe2000c721270 */
[----:B------:R-:W-:Y:S01]  /*9bb0*/  IMAD R69, R69, UR6, RZ ;  /* 0x0000000645457c24 */ /* 0x000fe2000f8e02ff */
[C---:B------:R-:W-:Y:S01]  /*9bc0*/  ISETP.LT.AND P3, PT, R70.reuse, UR15, !P0 ;  /* 0x0000000f46007c0c */ /* 0x040fe2000c761270 */
[----:B------:R-:W-:Y:S01]  /*9bd0*/  IMAD R70, R70, UR6, RZ ;  /* 0x0000000646467c24 */ /* 0x000fe2000f8e02ff */
[----:B------:R3:W-:Y:S01]  /*9be0*/  @P4 STG.E.U16 desc[UR8][R10.64], R15 ;  /* 0x0000000f0a004986 */ /* 0x0007e2000c101508 */
[C---:B------:R-:W-:Y:S01]  /*9bf0*/  ISETP.LT.AND P2, PT, R71.reuse, UR15, !P0 ;  /* 0x0000000f47007c0c */ /* 0x040fe2000c741270 */
[----:B------:R-:W-:Y:S01]  /*9c00*/  IMAD R71, R71, UR6, RZ ;  /* 0x0000000647477c24 */ /* 0x000fe2000f8e02ff */
[-C--:B------:R-:W-:Y:S01]  /*9c10*/  LEA R12, P6, R69, R67.reuse, 0x1 ;  /* 0x00000043450c7211 */ /* 0x080fe200078c08ff */
[----:B------:R-:W4:Y:S01]  /*9c20*/  LDS.128 R8, [R41+0x2000] ;  /* 0x0020000029087984 */ /* 0x000f220000000c00 */
[C---:B------:R-:W-:Y:S01]  /*9c30*/  ISETP.LT.AND P4, PT, R72.reuse, UR15, !P0 ;  /* 0x0000000f48007c0c */ /* 0x040fe2000c781270 */
[----:B------:R-:W-:Y:S01]  /*9c40*/  IMAD R72, R72, UR6, RZ ;  /* 0x0000000648487c24 */ /* 0x000fe2000f8e02ff */
[----:B0-----:R-:W-:-:S02]  /*9c50*/  LEA R2, P5, R70, R67, 0x1 ;  /* 0x0000004346027211 */ /* 0x001fc400078a08ff */
[-C--:B------:R-:W-:Y:S02]  /*9c60*/  LEA.HI.X.SX32 R13, R69, R66.reuse, 0x1, P6 ;  /* 0x00000042450d7211 */ /* 0x080fe400030f0eff */
[----:B------:R-:W-:Y:S02]  /*9c70*/  PRMT R17, R15, 0x7632, R17 ;  /* 0x000076320f117816 */ /* 0x000fe40000000011 */
[CC--:B--2---:R-:W-:Y:S02]  /*9c80*/  LEA R14, P6, R71.reuse, R67.reuse, 0x1 ;  /* 0x00000043470e7211 */ /* 0x0c4fe400078c08ff */
[-C--:B------:R-:W-:Y:S01]  /*9c90*/  LEA.HI.X.SX32 R3, R70, R66.reuse, 0x1, P5 ;  /* 0x0000004246037211 */ /* 0x080fe200028f0eff */
[----:B------:R0:W-:Y:S01]  /*9ca0*/  @P1 STG.E.U16 desc[UR8][R12.64], R17 ;  /* 0x000000110c001986 */ /* 0x0001e2000c101508 */
[----:B------:R-:W-:Y:S02]  /*9cb0*/  LEA R16, P5, R72, R67, 0x1 ;  /* 0x0000004348107211 */ /* 0x000fe400078a08ff */
[----:B---3--:R-:W-:Y:S01]  /*9cc0*/  LEA.HI.X.SX32 R15, R71, R66, 0x1, P6 ;  /* 0x00000042470f7211 */ /* 0x008fe200030f0eff */
[----:B-1----:R1:W-:Y:S01]  /*9cd0*/  @P3 STG.E.U16 desc[UR8][R2.64], R4 ;  /* 0x0000000402003986 */ /* 0x0023e2000c101508 */
[C---:B------:R-:W-:Y:S01]  /*9ce0*/  ISETP.LT.AND P3, PT, R64.reuse, UR15, !P0 ;  /* 0x0000000f40007c0c */ /* 0x040fe2000c761270 */
[----:B------:R-:W-:Y:S01]  /*9cf0*/  IMAD R64, R64, UR6, RZ ;  /* 0x0000000640407c24 */ /* 0x000fe2000f8e02ff */
[----:B------:R-:W-:Y:S01]  /*9d00*/  PRMT R24, R4, 0x7632, R24 ;  /* 0x0000763204187816 */ /* 0x000fe20000000018 */
[----:B------:R-:W-:Y:S01]  /*9d10*/  @P2 STG.E.U16 desc[UR8][R14.64], R5 ;  /* 0x000000050e002986 */ /* 0x000fe2000c101508 */
[----:B------:R-:W-:-:S02]  /*9d20*/  PRMT R25, R5, 0x7632, R25 ;  /* 0x0000763205197816 */ /* 0x000fc40000000019 */
[----:B------:R-:W-:Y:S01]  /*9d30*/  PRMT R26, R6, 0x7632, R26 ;  /* 0x00007632061a7816 */ /* 0x000fe2000000001a */
[----:B------:R-:W2:Y:S01]  /*9d40*/  LDS.128 R12, [R41+0x4000] ;  /* 0x00400000290c7984 */ /* 0x000ea20000000c00 */
[----:B0-----:R-:W-:Y:S02]  /*9d50*/  LEA.HI.X.SX32 R17, R72, R66, 0x1, P5 ;  /* 0x0000004248117211 */ /* 0x001fe400028f0eff */
[C---:B------:R-:W-:Y:S01]  /*9d60*/  ISETP.LT.AND P2, PT, R43.reuse, UR15, !P0 ;  /* 0x0000000f2b007c0c */ /* 0x040fe2000c741270 */
[----:B------:R-:W-:Y:S01]  /*9d70*/  IMAD R43, R43, UR6, RZ ;  /* 0x000000062b2b7c24 */ /* 0x000fe2000f8e02ff */
[----:B------:R-:W-:Y:S01]  /*9d80*/  PRMT R27, R7, 0x7632, R27 ;  /* 0x00007632071b7816 */ /* 0x000fe2000000001b */
[----:B------:R0:W-:Y:S01]  /*9d90*/  @P4 STG.E.U16 desc[UR8][R16.64], R6 ;  /* 0x0000000610004986 */ /* 0x0001e2000c101508 */
[C---:B------:R-:W-:Y:S01]  /*9da0*/  ISETP.LT.AND P4, PT, R65.reuse, UR15, !P0 ;  /* 0x0000000f41007c0c */ /* 0x040fe2000c781270 */
[----:B------:R-:W-:Y:S01]  /*9db0*/  IMAD R65, R65, UR6, RZ ;  /* 0x0000000641417c24 */ /* 0x000fe2000f8e02ff */
[----:B-1----:R-:W-:-:S04]  /*9dc0*/  LEA R2, P6, R64, R67, 0x1 ;  /* 0x0000004340027211 */ /* 0x002fc800078c08ff */
[CC--:B------:R-:W-:Y:S02]  /*9dd0*/  LEA R18, P1, R65.reuse, R67.reuse, 0x1 ;  /* 0x0000004341127211 */ /* 0x0c0fe400078208ff */
[-C--:B------:R-:W-:Y:S02]  /*9de0*/  LEA.HI.X.SX32 R3, R64, R66.reuse, 0x1, P6 ;  /* 0x0000004240037211 */ /* 0x080fe400030f0eff */
[-C--:B------:R-:W-:Y:S02]  /*9df0*/  LEA.HI.X.SX32 R19, R65, R66.reuse, 0x1, P1 ;  /* 0x0000004241137211 */ /* 0x080fe400008f0eff */
[C---:B------:R-:W-:Y:S01]  /*9e00*/  ISETP.LT.AND P1, PT, R36.reuse, UR15, !P0 ;  /* 0x0000000f24007c0c */ /* 0x040fe2000c721270 */
[----:B------:R-:W-:Y:S01]  /*9e10*/  IMAD R36, R36, UR6, RZ ;  /* 0x0000000624247c24 */ /* 0x000fe2000f8e02ff */
[C---:B------:R-:W-:Y:S01]  /*9e20*/  ISETP.LT.AND P6, PT, R38.reuse, UR15, !P0 ;  /* 0x0000000f26007c0c */ /* 0x040fe2000c7c1270 */
[----:B------:R-:W-:Y:S01]  /*9e30*/  @P4 STG.E.U16 desc[UR8][R18.64], R7 ;  /* 0x0000000712004986 */ /* 0x000fe2000c101508 */
[CC--:B0-----:R-:W-:Y:S01]  /*9e40*/  LEA R16, P4, R43.reuse, R67.reuse, 0x1 ;  /* 0x000000432b107211 */ /* 0x0c1fe200078808ff */
[----:B------:R-:W-:Y:S01]  /*9e50*/  IMAD R38, R38, UR6, RZ ;  /* 0x0000000626267c24 */ /* 0x000fe2000f8e02ff */
[----:B------:R-:W-:Y:S01]  /*9e60*/  LEA R20, P5, R36, R67, 0x1 ;  /* 0x0000004324147211 */ /* 0x000fe200078a08ff */
[----:B------:R-:W0:Y:S01]  /*9e70*/  LDS.128 R4, [R41+0x6000] ;  /* 0x0060000029047984 */ /* 0x000e220000000c00 */
[----:B------:R-:W-:-:S02]  /*9e80*/  LEA.HI.X.SX32 R17, R43, R66, 0x1, P4 ;  /* 0x000000422b117211 */ /* 0x000fc400020f0eff */
[-C--:B------:R-:W-:Y:S01]  /*9e90*/  LEA.HI.X.SX32 R21, R36, R66.reuse, 0x1, P5 ;  /* 0x0000004224157211 */ /* 0x080fe200028f0eff */
[----:B----4-:R1:W-:Y:S01]  /*9ea0*/  @P3 STG.E.U16 desc[UR8][R2.64], R8 ;  /* 0x0000000802003986 */ /* 0x0103e2000c101508 */
[C---:B------:R-:W-:Y:S01]  /*9eb0*/  ISETP.LT.AND P5, PT, R34.reuse, UR15, !P0 ;  /* 0x0000000f22007c0c */ /* 0x040fe2000c7a1270 */
[----:B------:R-:W-:Y:S01]  /*9ec0*/  IMAD R34, R34, UR6, RZ ;  /* 0x0000000622227c24 */ /* 0x000fe2000f8e02ff */
[----:B------:R-:W-:Y:S01]  /*9ed0*/  ISETP.LT.AND P4, PT, R0, UR15, !P0 ;  /* 0x0000000f00007c0c */ /* 0x000fe2000c781270 */
[----:B------:R-:W-:Y:S01]  /*9ee0*/  @P2 STG.E.U16 desc[UR8][R16.64], R9 ;  /* 0x0000000910002986 */ /* 0x000fe2000c101508 */
[----:B------:R-:W-:Y:S01]  /*9ef0*/  LEA R22, P2, R38, R67, 0x1 ;  /* 0x0000004326167211 */ /* 0x000fe200078408ff */
[----:B------:R-:W-:Y:S01]  /*9f00*/  IMAD R0, R0, UR6, RZ ;  /* 0x0000000600007c24 */ /* 0x000fe2000f8e02ff */
[C---:B------:R-:W-:Y:S01]  /*9f10*/  ISETP.LT.AND P3, PT, R35.reuse, UR15, !P0 ;  /* 0x0000000f23007c0c */ /* 0x040fe2000c761270 */
[----:B------:R3:W-:Y:S01]  /*9f20*/  @P1 STG.E.U16 desc[UR8][R20.64], R10 ;  /* 0x0000000a14001986 */ /* 0x0007e2000c101508 */
[----:B------:R-:W-:Y:S01]  /*9f30*/  LEA.HI.X.SX32 R23, R38, R66, 0x1, P2 ;  /* 0x0000004226177211 */ /* 0x000fe200010f0eff */
[----:B------:R-:W-:Y:S01]  /*9f40*/  IMAD R35, R35, UR6, RZ ;  /* 0x0000000623237c24 */ /* 0x000fe2000f8e02ff */
[----:B------:R-:W-:-:S02]  /*9f50*/  PRMT R28, R9, 0x7632, R28 ;  /* 0x00007632091c7816 */ /* 0x000fc4000000001c */
[-C--:B-1----:R-:W-:Y:S01]  /*9f60*/  LEA R2, P1, R34, R67.reuse, 0x1 ;  /* 0x0000004322027211 */ /* 0x082fe200078208ff */
[----:B------:R-:W-:Y:S01]  /*9f70*/  @P6 STG.E.U16 desc[UR8][R22.64], R11 ;  /* 0x0000000b16006986 */ /* 0x000fe2000c101508 */
[----:B------:R-:W-:Y:S02]  /*9f80*/  PRMT R29, R10, 0x7632, R29 ;  /* 0x000076320a1d7816 */ /* 0x000fe4000000001d */
[----:B------:R-:W-:Y:S02]  /*9f90*/  LEA.HI.X.SX32 R3, R34, R66, 0x1, P1 ;  /* 0x0000004222037211 */ /* 0x000fe400008f0eff */
[C---:B------:R-:W-:Y:S01]  /*9fa0*/  ISETP.LT.AND P1, PT, R57.reuse, UR15, !P0 ;  /* 0x0000000f39007c0c */ /* 0x040fe2000c721270 */
[----:B------:R-:W-:Y:S01]  /*9fb0*/  IMAD R57, R57, UR6, RZ ;  /* 0x0000000639397c24 */ /* 0x000fe2000f8e02ff */
[----:B---3--:R-:W-:Y:S01]  /*9fc0*/  PRMT R21, R8, 0x7632, R21 ;  /* 0x0000763208157816 */ /* 0x008fe20000000015 */
[----:B--2---:R1:W-:Y:S01]  /*9fd0*/  @P5 STG.E.U16 desc[UR8][R2.64], R12 ;  /* 0x0000000c02005986 */ /* 0x0043e2000c101508 */
[----:B------:R-:W-:-:S02]  /*9fe0*/  LEA R8, P2, R0, R67, 0x1 ;  /* 0x0000004300087211 */ /* 0x000fc400078408ff */
[-C--:B------:R-:W-:Y:S02]  /*9ff0*/  LEA R16, P5, R35, R67.reuse, 0x1 ;  /* 0x0000004323107211 */ /* 0x080fe400078a08ff */
[-C--:B------:R-:W-:Y:S01]  /*a000*/  LEA.HI.X.SX32 R9, R0, R66.reuse, 0x1, P2 ;  /* 0x0000004200097211 */ /* 0x080fe200010f0eff */
[----:B------:R-:W-:Y:S01]  /*a010*/  IMAD R0, R90, UR6, RZ ;  /* 0x000000065a007c24 */ /* 0x000fe2000f8e02ff */
[C---:B------:R-:W-:Y:S01]  /*a020*/  ISETP.LT.AND P2, PT, R62.reuse, UR15, !P0 ;  /* 0x0000000f3e007c0c */ /* 0x040fe2000c741270 */
[----:B------:R-:W-:Y:S01]  /*a030*/  IMAD R62, R62, UR6, RZ ;  /* 0x000000063e3e7c24 */ /* 0x000fe2000f8e02ff */
[----:B------:R-:W-:Y:S01]  /*a040*/  LEA R10, P6, R57, R67, 0x1 ;  /* 0x00000043390a7211 */ /* 0x000fe200078c08ff */
[----:B------:R2:W-:Y:S01]  /*a050*/  @P4 STG.E.U16 desc[UR8][R8.64], R13 ;  /* 0x0000000d08004986 */ /* 0x0005e2000c101508 */
[----:B------:R-:W-:Y:S02]  /*a060*/  PRMT R30, R11, 0x7632, R30 ;  /* 0x000076320b1e7816 */ /* 0x000fe4000000001e */
[----:B------:R-:W-:-:S02]  /*a070*/  LEA.HI.X.SX32 R17, R35, R66, 0x1, P5 ;  /* 0x0000004223117211 */ /* 0x000fc400028f0eff */
[CC--:B-1----:R-:W-:Y:S02]  /*a080*/  LEA R2, P4, R62.reuse, R67.reuse, 0x1 ;  /* 0x000000433e027211 */ /* 0x0c2fe400078808ff */
[-C--:B------:R-:W-:Y:S01]  /*a090*/  LEA.HI.X.SX32 R11, R57, R66.reuse, 0x1, P6 ;  /* 0x00000042390b7211 */ /* 0x080fe200030f0eff */
[----:B------:R1:W-:Y:S01]  /*a0a0*/  @P3 STG.E.U16 desc[UR8][R16.64], R14 ;  /* 0x0000000e10003986 */ /* 0x0003e2000c101508 */
[C---:B------:R-:W-:Y:S01]  /*a0b0*/  ISETP.LT.AND P5, PT, R63.reuse, UR15, !P0 ;  /* 0x0000000f3f007c0c */ /* 0x040fe2000c7a1270 */
[----:B------:R-:W-:Y:S01]  /*a0c0*/  IMAD R63, R63, UR6, RZ ;  /* 0x000000063f3f7c24 */ /* 0x000fe2000f8e02ff */
[-C--:B------:R-:W-:Y:S01]  /*a0d0*/  LEA.HI.X.SX32 R3, R62, R66.reuse, 0x1, P4 ;  /* 0x000000423e037211 */ /* 0x080fe200020f0eff */
[----:B------:R-:W-:Y:S01]  /*a0e0*/  @P1 STG.E.U16 desc[UR8][R10.64], R15 ;  /* 0x0000000f0a001986 */ /* 0x000fe2000c101508 */
[C---:B------:R-:W-:Y:S01]  /*a0f0*/  ISETP.LT.AND P1, PT, R60.reuse, UR15, !P0 ;  /* 0x0000000f3c007c0c */ /* 0x040fe2000c721270 */
[----:B------:R-:W-:Y:S01]  /*a100*/  IMAD R60, R60, UR6, RZ ;  /* 0x000000063c3c7c24 */ /* 0x000fe2000f8e02ff */
[----:B------:R-:W-:Y:S01]  /*a110*/  LEA R18, P3, R63, R67, 0x1 ;  /* 0x000000433f127211 */ /* 0x000fe200078608ff */
[----:B0-----:R0:W-:Y:S01]  /*a120*/  @P2 STG.E.U16 desc[UR8][R2.64], R4 ;  /* 0x0000000402002986 */ /* 0x0011e2000c101508 */
[C---:B------:R-:W-:Y:S01]  /*a130*/  ISETP.LT.AND P2, PT, R61.reuse, UR15, !P0 ;  /* 0x0000000f3d007c0c */ /* 0x040fe2000c741270 */
[----:B------:R-:W-:Y:S01]  /*a140*/  IMAD R61, R61, UR6, RZ ;  /* 0x000000063d3d7c24 */ /* 0x000fe2000f8e02ff */
[----:B------:R-:W-:-:S02]  /*a150*/  LEA.HI.X.SX32 R19, R63, R66, 0x1, P3 ;  /* 0x000000423f137211 */ /* 0x000fc400018f0eff */
[C---:B------:R-:W-:Y:S01]  /*a160*/  ISETP.LT.AND P3, PT, R59.reuse, UR15, !P0 ;  /* 0x0000000f3b007c0c */ /* 0x040fe2000c761270 */
[----:B------:R-:W-:Y:S01]  /*a170*/  IMAD R59, R59, UR6, RZ ;  /* 0x000000063b3b7c24 */ /* 0x000fe2000f8e02ff */
[-C--:B--2---:R-:W-:Y:S01]  /*a180*/  LEA R8, P4, R60, R67.reuse, 0x1 ;  /* 0x000000433c087211 */ /* 0x084fe200078808ff */
[----:B------:R2:W-:Y:S01]  /*a190*/  @P5 STG.E.U16 desc[UR8][R18.64], R5 ;  /* 0x0000000512005986 */ /* 0x0005e2000c101508 */
[----:B-1----:R-:W-:Y:S02]  /*a1a0*/  PRMT R14, R14, 0x7632, R14 ;  /* 0x000076320e0e7816 */ /* 0x002fe4000000000e */
[-C--:B------:R-:W-:Y:S02]  /*a1b0*/  LEA.HI.X.SX32 R9, R60, R66.reuse, 0x1, P4 ;  /* 0x000000423c097211 */ /* 0x080fe400020f0eff */
[-C--:B0-----:R-:W-:Y:S02]  /*a1c0*/  LEA R2, P6, R61, R67.reuse, 0x1 ;  /* 0x000000433d027211 */ /* 0x081fe400078c08ff */
[----:B------:R-:W-:Y:S01]  /*a1d0*/  LEA R10, P5, R59, R67, 0x1 ;  /* 0x000000433b0a7211 */ /* 0x000fe200078a08ff */
[----:B------:R-:W-:Y:S01]  /*a1e0*/  @P1 STG.E.U16 desc[UR8][R8.64], R6 ;  /* 0x0000000608001986 */ /* 0x000fe2000c101508 */
[C---:B------:R-:W-:Y:S01]  /*a1f0*/  ISETP.LT.AND P4, PT, R39.reuse, UR15, !P0 ;  /* 0x0000000f27007c0c */ /* 0x040fe2000c781270 */
[----:B------:R-:W-:Y:S01]  /*a200*/  IMAD R39, R39, UR6, RZ ;  /* 0x0000000627277c24 */ /* 0x000fe2000f8e02ff */
[----:B------:R-:W-:-:S02]  /*a210*/  LEA.HI.X.SX32 R3, R61, R66, 0x1, P6 ;  /* 0x000000423d037211 */ /* 0x000fc400030f0eff */
[-C--:B------:R-:W-:Y:S02]  /*a220*/  LEA.HI.X.SX32 R11, R59, R66.reuse, 0x1, P5 ;  /* 0x000000423b0b7211 */ /* 0x080fe400028f0eff */
[CC--:B------:R-:W-:Y:S01]  /*a230*/  LEA R16, P1, R39.reuse, R67.reuse, 0x1 ;  /* 0x0000004327107211 */ /* 0x0c0fe200078208ff */
[----:B------:R0:W-:Y:S01]  /*a240*/  @P2 STG.E.U16 desc[UR8][R2.64], R7 ;  /* 0x0000000702002986 */ /* 0x0001e2000c101508 */
[C---:B------:R-:W-:Y:S01]  /*a250*/  ISETP.LT.AND P5, PT, R58.reuse, UR15, !P0 ;  /* 0x0000000f3a007c0c */ /* 0x040fe2000c7a1270 */
[----:B------:R-:W-:Y:S01]  /*a260*/  IMAD R58, R58, UR6, RZ ;  /* 0x000000063a3a7c24 */ /* 0x000fe2000f8e02ff */
[-C--:B------:R-:W-:Y:S01]  /*a270*/  LEA.HI.X.SX32 R17, R39, R66.reuse, 0x1, P1 ;  /* 0x0000004227117211 */ /* 0x080fe200008f0eff */
[----:B------:R1:W-:Y:S01]  /*a280*/  @P3 STG.E.U16 desc[UR8][R10.64], R24 ;  /* 0x000000180a003986 */ /* 0x0003e2000c101508 */
[C---:B------:R-:W-:Y:S01]  /*a290*/  ISETP.LT.AND P3, PT, R56.reuse, UR15, !P0 ;  /* 0x0000000f38007c0c */ /* 0x040fe2000c761270 */
[----:B------:R-:W-:Y:S01]  /*a2a0*/  IMAD R56, R56, UR6, RZ ;  /* 0x0000000638387c24 */ /* 0x000fe2000f8e02ff */
[C---:B--2---:R-:W-:Y:S01]  /*a2b0*/  LEA R18, P2, R58.reuse, R67, 0x1 ;  /* 0x000000433a127211 */ /* 0x044fe200078408ff */
[----:B------:R2:W-:Y:S01]  /*a2c0*/  @P4 STG.E.U16 desc[UR8][R16.64], R25 ;  /* 0x0000001910004986 */ /* 0x0005e2000c101508 */
[C---:B------:R-:W-:Y:S01]  /*a2d0*/  ISETP.LT.AND P1, PT, R47.reuse, UR15, !P0 ;  /* 0x0000000f2f007c0c */ /* 0x040fe2000c721270 */
[----:B------:R-:W-:Y:S01]  /*a2e0*/  IMAD R47, R47, UR6, RZ ;  /* 0x000000062f2f7c24 */ /* 0x000fe2000f8e02ff */
[----:B------:R-:W-:-:S02]  /*a2f0*/  LEA.HI.X.SX32 R19, R58, R66, 0x1, P2 ;  /* 0x000000423a137211 */ /* 0x000fc400010f0eff */
[CC--:B0-----:R-:W-:Y:S02]  /*a300*/  LEA R2, P4, R56.reuse, R67.reuse, 0x1 ;  /* 0x0000004338027211 */ /* 0x0c1fe400078808ff */
[C---:B------:R-:W-:Y:S01]  /*a310*/  ISETP.LT.AND P2, PT, R45.reuse, UR15, !P0 ;  /* 0x0000000f2d007c0c */ /* 0x040fe2000c741270 */
[----:B------:R-:W-:Y:S01]  /*a320*/  IMAD R45, R45, UR6, RZ ;  /* 0x000000062d2d7c24 */ /* 0x000fe2000f8e02ff */
[-C--:B------:R-:W-:Y:S01]  /*a330*/  LEA.HI.X.SX32 R3, R56, R66.reuse, 0x1, P4 ;  /* 0x0000004238037211 */ /* 0x080fe200020f0eff */
[----:B------:R0:W-:Y:S01]  /*a340*/  @P5 STG.E.U16 desc[UR8][R18.64], R26 ;  /* 0x0000001a12005986 */ /* 0x0001e2000c101508 */
[-C--:B------:R-:W-:Y:S02]  /*a350*/  LEA R8, P6, R47, R67.reuse, 0x1 ;  /* 0x000000432f087211 */ /* 0x080fe400078c08ff */
[----:B-1----:R-:W-:Y:S01]  /*a360*/  LEA R10, P4, R45, R67, 0x1 ;  /* 0x000000432d0a7211 */ /* 0x002fe200078808ff */
[----:B------:R1:W-:Y:S01]  /*a370*/  @P3 STG.E.U16 desc[UR8][R2.64], R27 ;  /* 0x0000001b02003986 */ /* 0x0003e2000c101508 */
[C---:B------:R-:W-:Y:S01]  /*a380*/  ISETP.LT.AND P3, PT, R46.reuse, UR15, !P0 ;  /* 0x0000000f2e007c0c */ /* 0x040fe2000c761270 */
[----:B------:R-:W-:Y:S01]  /*a390*/  IMAD R46, R46, UR6, RZ ;  /* 0x000000062e2e7c24 */ /* 0x000fe2000f8e02ff */
[----:B------:R-:W-:-:S02]  /*a3a0*/  LEA.HI.X.SX32 R9, R47, R66, 0x1, P6 ;  /* 0x000000422f097211 */ /* 0x000fc400030f0eff */
[-C--:B------:R-:W-:Y:S02]  /*a3b0*/  LEA.HI.X.SX32 R11, R45, R66.reuse, 0x1, P4 ;  /* 0x000000422d0b7211 */ /* 0x080fe400020f0eff */
[-C--:B--2---:R-:W-:Y:S01]  /*a3c0*/  LEA R16, P4, R46, R67.reuse, 0x1 ;  /* 0x000000432e107211 */ /* 0x084fe200078808ff */
[----:B------:R2:W-:Y:S01]  /*a3d0*/  @P1 STG.E.U16 desc[UR8][R8.64], R21 ;  /* 0x0000001508001986 */ /* 0x0005e2000c101508 */
[C---:B------:R-:W-:Y:S01]  /*a3e0*/  ISETP.LT.AND P1, PT, R44.reuse, UR15, !P0 ;  /* 0x0000000f2c007c0c */ /* 0x040fe2000c721270 */
[----:B------:R-:W-:Y:S01]  /*a3f0*/  IMAD R44, R44, UR6, RZ ;  /* 0x000000062c2c7c24 */ /* 0x000fe2000f8e02ff */
[----:B------:R-:W-:Y:S01]  /*a400*/  LEA.HI.X.SX32 R17, R46, R66, 0x1, P4 ;  /* 0x000000422e117211 */ /* 0x000fe200020f0eff */
[----:B------:R3:W-:Y:S01]  /*a410*/  @P2 STG.E.U16 desc[UR8][R10.64], R28 ;  /* 0x0000001c0a002986 */ /* 0x0007e2000c101508 */
[C---:B------:R-:W-:Y:S01]  /*a420*/  ISETP.LT.AND P2, PT, R42.reuse, UR15, !P0 ;  /* 0x0000000f2a007c0c */ /* 0x040fe2000c741270 */
[----:B------:R-:W-:Y:S01]  /*a430*/  IMAD R42, R42, UR6, RZ ;  /* 0x000000062a2a7c24 */ /* 0x000fe2000f8e02ff */
[C---:B------:R-:W-:Y:S01]  /*a440*/  ISETP.LT.AND P4, PT, R40.reuse, UR15, !P0 ;  /* 0x0000000f28007c0c */ /* 0x040fe2000c781270 */
[----:B------:R-:W-:Y:S01]  /*a450*/  IMAD R40, R40, UR6, RZ ;  /* 0x0000000628287c24 */ /* 0x000fe2000f8e02ff */
[----:B------:R4:W-:Y:S01]  /*a460*/  @P3 STG.E.U16 desc[UR8][R16.64], R29 ;  /* 0x0000001d10003986 */ /* 0x0009e2000c101508 */
[----:B------:R-:W-:Y:S01]  /*a470*/  PRMT R4, R12, 0x7632, R4 ;  /* 0x000076320c047816 */ /* 0x000fe20000000004 */
[----:B0-----:R-:W-:Y:S01]  /*a480*/  IMAD R19, R125, UR6, RZ ;  /* 0x000000067d137c24 */ /* 0x001fe2000f8e02ff */
[----:B-1----:R-:W-:-:S02]  /*a490*/  LEA R2, P5, R42, R67, 0x1 ;  /* 0x000000432a027211 */ /* 0x002fc400078a08ff */
[-C--:B--2---:R-:W-:Y:S02]  /*a4a0*/  LEA R8, P3, R44, R67.reuse, 0x1 ;  /* 0x000000432c087211 */ /* 0x084fe400078608ff */
[----:B---3--:R-:W-:Y:S02]  /*a4b0*/  LEA R10, P6, R40, R67, 0x1 ;  /* 0x00000043280a7211 */ /* 0x008fe400078c08ff */
[-C--:B------:R-:W-:Y:S02]  /*a4c0*/  LEA.HI.X.SX32 R3, R42, R66.reuse, 0x1, P5 ;  /* 0x000000422a037211 */ /* 0x080fe400028f0eff */
[-C--:B------:R-:W-:Y:S01]  /*a4d0*/  LEA.HI.X.SX32 R9, R44, R66.reuse, 0x1, P3 ;  /* 0x000000422c097211 */ /* 0x080fe200018f0eff */
[----:B----4-:R-:W-:Y:S01]  /*a4e0*/  IMAD R17, R89, UR6, RZ ;  /* 0x0000000659117c24 */ /* 0x010fe2000f8e02ff */
[----:B------:R-:W-:Y:S01]  /*a4f0*/  PRMT R5, R13, 0x7632, R5 ;  /* 0x000076320d057816 */ /* 0x000fe20000000005 */
[----:B------:R0:W-:Y:S01]  /*a500*/  @P2 STG.E.U16 desc[UR8][R2.64], R30 ;  /* 0x0000001e02002986 */ /* 0x0001e2000c101508 */
[----:B------:R-:W-:-:S02]  /*a510*/  LEA.HI.X.SX32 R11, R40, R66, 0x1, P6 ;  /* 0x00000042280b7211 */ /* 0x000fc400030f0eff */
[C---:B------:R-:W-:Y:S01]  /*a520*/  ISETP.LT.AND P3, PT, R33.reuse, UR15, !P0 ;  /* 0x0000000f21007c0c */ /* 0x040fe2000c761270 */
[----:B------:R1:W-:Y:S01]  /*a530*/  @P1 STG.E.U16 desc[UR8][R8.64], R4 ;  /* 0x0000000408001986 */ /* 0x0003e2000c101508 */
[----:B------:R-:W-:Y:S01]  /*a540*/  IMAD R33, R33, UR6, RZ ;  /* 0x0000000621217c24 */ /* 0x000fe2000f8e02ff */
[C---:B------:R-:W-:Y:S01]  /*a550*/  ISETP.LT.AND P5, PT, R37.reuse, UR15, !P0 ;  /* 0x0000000f25007c0c */ /* 0x040fe2000c7a1270 */
[----:B------:R-:W-:Y:S01]  /*a560*/  IMAD R37, R37, UR6, RZ ;  /* 0x0000000625257c24 */ /* 0x000fe2000f8e02ff */
[----:B------:R2:W-:Y:S01]  /*a570*/  @P4 STG.E.U16 desc[UR8][R10.64], R5 ;  /* 0x000000050a004986 */ /* 0x0005e2000c101508 */
[C---:B------:R-:W-:Y:S01]  /*a580*/  ISETP.LT.AND P4, PT, R32.reuse, UR15, !P0 ;  /* 0x0000000f20007c0c */ /* 0x040fe2000c781270 */
[----:B------:R-:W-:Y:S02]  /*a590*/  IMAD R32, R32, UR6, RZ ;  /* 0x0000000620207c24 */ /* 0x000fe4000f8e02ff */
[----:B0-----:R-:W-:-:S03]  /*a5a0*/  LEA R2, P6, R37, R67, 0x1 ;  /* 0x0000004325027211 */ /* 0x001fc600078c08ff */
[CC--:B-1----:R-:W-:Y:S02]  /*a5b0*/  LEA R8, P1, R32.reuse, R67.reuse, 0x1 ;  /* 0x0000004320087211 */ /* 0x0c2fe400078208ff */
[----:B------:R-:W-:Y:S02]  /*a5c0*/  PRMT R4, R15, 0x7632, R4 ;  /* 0x000076320f047816 */ /* 0x000fe40000000004 */
[-C--:B--2---:R-:W-:Y:S02]  /*a5d0*/  LEA R10, P2, R33, R67.reuse, 0x1 ;  /* 0x00000043210a7211 */ /* 0x084fe400078408ff */
[-C--:B------:R-:W-:Y:S02]  /*a5e0*/  LEA.HI.X.SX32 R9, R32, R66.reuse, 0x1, P1 ;  /* 0x0000004220097211 */ /* 0x080fe400008f0eff */
[----:B------:R-:W-:Y:S02]  /*a5f0*/  LEA R16, P1, R17, R67, 0x1 ;  /* 0x0000004311107211 */ /* 0x000fe400078208ff */
[----:B------:R-:W-:-:S02]  /*a600*/  LEA.HI.X.SX32 R11, R33, R66, 0x1, P2 ;  /* 0x00000042210b7211 */ /* 0x000fc400010f0eff */
[----:B------:R-:W-:Y:S02]  /*a610*/  ISETP.LT.AND P2, PT, R90, UR15, !P0 ;  /* 0x0000000f5a007c0c */ /* 0x000fe4000c741270 */
[-C--:B------:R-:W-:Y:S02]  /*a620*/  LEA.HI.X.SX32 R17, R17, R66.reuse, 0x1, P1 ;  /* 0x0000004211117211 */ /* 0x080fe400008f0eff */
[----:B------:R-:W-:Y:S02]  /*a630*/  ISETP.LT.AND P1, PT, R89, UR15, !P0 ;  /* 0x0000000f59007c0c */ /* 0x000fe4000c721270 */
[----:B------:R-:W-:Y:S02]  /*a640*/  PRMT R5, R4, 0x7632, R5 ;  /* 0x0000763204057816 */ /* 0x000fe40000000005 */
[----:B------:R-:W-:Y:S02]  /*a650*/  ISETP.LT.AND P0, PT, R125, UR15, !P0 ;  /* 0x0000000f7d007c0c */ /* 0x000fe4000c701270 */
[----:B------:R-:W-:-:S02]  /*a660*/  LEA.HI.X.SX32 R3, R37, R66, 0x1, P6 ;  /* 0x0000004225037211 */ /* 0x000fc400030f0eff */
[CC--:B------:R-:W-:Y:S02]  /*a670*/  LEA R12, P6, R0.reuse, R67.reuse, 0x1 ;  /* 0x00000043000c7211 */ /* 0x0c0fe400078c08ff */
[----:B------:R-:W-:Y:S01]  /*a680*/  PRMT R6, R5, 0x7632, R6 ;  /* 0x0000763205067816 */ /* 0x000fe20000000006 */
[----:B------:R0:W-:Y:S01]  /*a690*/  @P5 STG.E.U16 desc[UR8][R2.64], R14 ;  /* 0x0000000e02005986 */ /* 0x0001e2000c101508 */
[----:B------:R-:W-:Y:S02]  /*a6a0*/  LEA.HI.X.SX32 R13, R0, R66, 0x1, P6 ;  /* 0x00000042000d7211 */ /* 0x000fe400030f0eff */
[----:B------:R-:W-:Y:S01]  /*a6b0*/  PRMT R0, R6, 0x7632, R0 ;  /* 0x0000763206007816 */ /* 0x000fe20000000000 */
[----:B------:R0:W-:Y:S01]  /*a6c0*/  @P4 STG.E.U16 desc[UR8][R8.64], R4 ;  /* 0x0000000408004986 */ /* 0x0001e2000c101508 */
[----:B------:R-:W-:-:S03]  /*a6d0*/  LEA R18, P6, R19, R67, 0x1 ;  /* 0x0000004313127211 */ /* 0x000fc600078c08ff */
[----:B------:R0:W-:Y:S01]  /*a6e0*/  @P3 STG.E.U16 desc[UR8][R10.64], R5 ;  /* 0x000000050a003986 */ /* 0x0001e2000c101508 */
[----:B------:R-:W-:-:S03]  /*a6f0*/  LEA.HI.X.SX32 R19, R19, R66, 0x1, P6 ;  /* 0x0000004213137211 */ /* 0x000fc600030f0eff */
[----:B------:R0:W-:Y:S04]  /*a700*/  @P2 STG.E.U16 desc[UR8][R12.64], R6 ;  /* 0x000000060c002986 */ /* 0x0001e8000c101508 */
[----:B------:R0:W-:Y:S01]  /*a710*/  @P1 STG.E.U16 desc[UR8][R16.64], R0 ;  /* 0x0000000010001986 */ /* 0x0001e2000c101508 */
[----:B------:R-:W-:Y:S05]  /*a720*/  @!P0 EXIT ;  /* 0x000000000000894d */ /* 0x000fea0003800000 */
[----:B0-----:R-:W-:-:S05]  /*a730*/  PRMT R9, R7, 0x7632, R9 ;  /* 0x0000763207097816 */ /* 0x001fca0000000009 */
[----:B------:R-:W-:Y:S01]  /*a740*/  STG.E.U16 desc[UR8][R18.64], R9 ;  /* 0x0000000912007986 */ /* 0x000fe2000c101508 */
[----:B------:R-:W-:Y:S05]  /*a750*/  EXIT ;  /* 0x000000000000794d */ /* 0x000fea0003800000 */
.L_x_3:
[----:B------:R-:W-:-:S00]  /*a760*/  BRA `(.L_x_3) ;  /* 0xfffffffc00fc7947 */ /* 0x000fc0000383ffff */
[----:B------:R-:W-:-:S00]  /*a770*/  NOP ;  /* 0x0000000000007918 */ /* 0x000fc00000000000 */
        /* <DEDUP_REMOVED lines=8> */
.L_x_4:


//--------------------- .nv.shared.matmul_kernel  --------------------------
	.section	.nv.shared.matmul_kernel,"aw",@nobits
	.sectionflags	@""
	.align	16
	.zero		1024


//--------------------- .nv.shared.reserved.0     --------------------------
	.section	.nv.shared.reserved.0,"aw",@nobits
	.weak		__nv_reservedSMEM_offset_0_alias
	.size		__nv_reservedSMEM_offset_0_alias, 0, 64
	.other		__nv_reservedSMEM_offset_0_alias,@"STO_CUDA_RESERVED_SHARED STV_DEFAULT"
__nv_reservedSMEM_offset_0_alias:
	.zero		0
	.zero		64


//--------------------- .nv.constant0.matmul_kernel --------------------------
	.section	.nv.constant0.matmul_kernel,"a",@progbits
	.sectionflags	@""
	.align	4
.nv.constant0.matmul_kernel:
	.zero		976


//--------------------- SYMBOLS --------------------------

	.type		.nv.reservedSmem.offset0,@object
	.size		.nv.reservedSmem.offset0,0x4
	.type		.nv.reservedSmem.cap,@object
	.size		.nv.reservedSmem.cap,0x4
